// auto-generated by cutlass_sweep.gemm — config: {"arch": "sm_90", "cluster_m": 2, "cluster_n": 1, "dtype": "fp16", "dtype_b": "fp16", "layout": "nt", "stages": 0, "tile_k": 32, "tile_m": 256, "tile_n": 48}
#include "cutlass/cutlass.h"
#include "cutlass/gemm/collective/collective_builder.hpp"
#include "cutlass/gemm/device/gemm_universal_adapter.h"
#include "cutlass/gemm/kernel/gemm_universal.hpp"
#include "cutlass/epilogue/collective/collective_builder.hpp"

using ElemA = cutlass::half_t;
using ElemB = cutlass::half_t;
using ElemCD = cutlass::half_t;
using Acc  = float;
using TileShape    = cute::Shape<cute::_256, cute::_48, cute::_32>;
using ClusterShape = cute::Shape<cute::_2, cute::_1, cute::_1>;

using CollectiveEpilogue = typename cutlass::epilogue::collective::CollectiveBuilder<
    cutlass::arch::Sm90, cutlass::arch::OpClassTensorOp,
    TileShape, ClusterShape,
    cutlass::epilogue::collective::EpilogueTileAuto,
    Acc, Acc,
    ElemCD, cutlass::layout::RowMajor, 128 / cutlass::sizeof_bits<ElemCD>::value,
    ElemCD, cutlass::layout::RowMajor, 128 / cutlass::sizeof_bits<ElemCD>::value,
    cutlass::epilogue::collective::EpilogueScheduleAuto
  >::CollectiveOp;

using CollectiveMainloop = typename cutlass::gemm::collective::CollectiveBuilder<
    cutlass::arch::Sm90, cutlass::arch::OpClassTensorOp,
    ElemA, cutlass::layout::RowMajor, 128 / cutlass::sizeof_bits<ElemA>::value,
    ElemB, cutlass::layout::ColumnMajor, 128 / cutlass::sizeof_bits<ElemB>::value,
    Acc,
    TileShape, ClusterShape,
    cutlass::gemm::collective::StageCountAutoCarveout<static_cast<int>(sizeof(typename CollectiveEpilogue::SharedStorage))>,
    cutlass::gemm::collective::KernelScheduleAuto
  >::CollectiveOp;

using GemmKernel = cutlass::gemm::kernel::GemmUniversal<
    cute::Shape<int,int,int,int>,
    CollectiveMainloop,
    CollectiveEpilogue
>;
using Gemm = cutlass::gemm::device::GemmUniversalAdapter<GemmKernel>;

// Force the device kernel symbol into the cubin without needing a host main.
auto* _anchor = &cutlass::device_kernel<GemmKernel>;


// ===== COMPILED SASS (sm_90a) =====

	.target	sm_90a

	.elftype	@"ET_EXEC"


//--------------------- .note.nv.tkinfo           --------------------------
	.section	.note.nv.tkinfo,"",@"SHT_NOTE"
	.sectionflags	@"SHF_NOTE_NV_TKINFO"
	.tkinfo
        /*0018*/ 	.word	0x00000002
        /*0030*/ 	.string	""
        /*0030*/ 	.string	"ptxas"
        /*0030*/ 	.string	"Cuda compilation tools, release 13.0, V13.0.88"
        /*0030*/ 	.string	"Build cuda_13.0.r13.0/compiler.36424714_0"
        /*0030*/ 	.string	"-arch sm_90a -m 64 "



//--------------------- .note.nv.cuinfo           --------------------------
	.section	.note.nv.cuinfo,"",@"SHT_NOTE"
	.sectionflags	@"SHF_NOTE_NV_CUINFO"
        /*0018*/ 	.short	0x0002
        /*001a*/ 	.short	0x005a
        /*001c*/ 	.short	0x0082
	.zero		2


//--------------------- .nv.info                  --------------------------
	.section	.nv.info,"",@"SHT_CUDA_INFO"
	.align	4


	//----- nvinfo : EIATTR_REGCOUNT
	.align		4
        /*0000*/ 	.byte	0x04, 0x2f
        /*0002*/ 	.short	(.L_15 - .L_14)
	.align		4
.L_14:
        /*0004*/ 	.word	index@(_ZN7cutlass13device_kernelINS_4gemm6kernel13GemmUniversalIN4cute5tupleIJiiiiEEENS1_10collective13CollectiveMmaINS1_34MainloopSm90TmaGmmaWarpSpecializedILi11ENS5_IJNS4_1CILi2EEENSA_ILi1EEESC_EEENS1_35KernelTmaWarpSpecializedCooperativeEEENS5_IJNSA_ILi256EEENSA_ILi48EEENSA_ILi32EEEEEENS_6half_tENS5_IJlSC_lEEESK_SL_NS4_8TiledMMAINS4_8MMA_AtomIJNS4_4SM904GMMA25MMA_64x16x16_F32F16F16_SSILNSP_5MajorE0ELSR_0ELNSP_7ScaleInE1ELSS_1EEEEEENS4_6LayoutISD_NS5_IJSC_NSA_ILi0EEESW_EEEEENS5_IJNS4_10UnderscoreESZ_SZ_EEEEENS4_13SM90_TMA_LOADENS4_14ComposedLayoutINS4_7SwizzleILi2ELi4ELi3EEENS4_18smem_ptr_flag_bitsILi16EEENSV_INS5_IJNSA_ILi8EEESI_EEENS5_IJSI_SC_EEEEEEEvNS4_8identityENS4_23SM90_TMA_LOAD_MULTICASTES1C_vS1D_EENS_8epilogue10collective6detail29Sm90TmaWarpSpecializedAdapterINS1H_15DefaultEpilogueISK_SL_SL_NS1G_6thread17LinearCombinationISK_Li1EffLNS1L_9ScaleType4KindE0ELNS_15FloatRoundStyleE2ESK_EENS1_15EpilogueDefaultEEEEEvvEEEEvNT_6ParamsE)
        /*0008*/ 	.word	0x000000a8


	//----- nvinfo : EIATTR_FRAME_SIZE
	.align		4
.L_15:
        /*000c*/ 	.byte	0x04, 0x11
        /*000e*/ 	.short	(.L_17 - .L_16)
	.align		4
.L_16:
        /*0010*/ 	.word	index@(_ZN7cutlass13device_kernelINS_4gemm6kernel13GemmUniversalIN4cute5tupleIJiiiiEEENS1_10collective13CollectiveMmaINS1_34MainloopSm90TmaGmmaWarpSpecializedILi11ENS5_IJNS4_1CILi2EEENSA_ILi1EEESC_EEENS1_35KernelTmaWarpSpecializedCooperativeEEENS5_IJNSA_ILi256EEENSA_ILi48EEENSA_ILi32EEEEEENS_6half_tENS5_IJlSC_lEEESK_SL_NS4_8TiledMMAINS4_8MMA_AtomIJNS4_4SM904GMMA25MMA_64x16x16_F32F16F16_SSILNSP_5MajorE0ELSR_0ELNSP_7ScaleInE1ELSS_1EEEEEENS4_6LayoutISD_NS5_IJSC_NSA_ILi0EEESW_EEEEENS5_IJNS4_10UnderscoreESZ_SZ_EEEEENS4_13SM90_TMA_LOADENS4_14ComposedLayoutINS4_7SwizzleILi2ELi4ELi3EEENS4_18smem_ptr_flag_bitsILi16EEENSV_INS5_IJNSA_ILi8EEESI_EEENS5_IJSI_SC_EEEEEEEvNS4_8identityENS4_23SM90_TMA_LOAD_MULTICASTES1C_vS1D_EENS_8epilogue10collective6detail29Sm90TmaWarpSpecializedAdapterINS1H_15DefaultEpilogueISK_SL_SL_NS1G_6thread17LinearCombinationISK_Li1EffLNS1L_9ScaleType4KindE0ELNS_15FloatRoundStyleE2ESK_EENS1_15EpilogueDefaultEEEEEvvEEEEvNT_6ParamsE)
        /*0014*/ 	.word	0x00000000


	//----- nvinfo : EIATTR_MIN_STACK_SIZE
	.align		4
.L_17:
        /*0018*/ 	.byte	0x04, 0x12
        /*001a*/ 	.short	(.L_19 - .L_18)
	.align		4
.L_18:
        /*001c*/ 	.word	index@(_ZN7cutlass13device_kernelINS_4gemm6kernel13GemmUniversalIN4cute5tupleIJiiiiEEENS1_10collective13CollectiveMmaINS1_34MainloopSm90TmaGmmaWarpSpecializedILi11ENS5_IJNS4_1CILi2EEENSA_ILi1EEESC_EEENS1_35KernelTmaWarpSpecializedCooperativeEEENS5_IJNSA_ILi256EEENSA_ILi48EEENSA_ILi32EEEEEENS_6half_tENS5_IJlSC_lEEESK_SL_NS4_8TiledMMAINS4_8MMA_AtomIJNS4_4SM904GMMA25MMA_64x16x16_F32F16F16_SSILNSP_5MajorE0ELSR_0ELNSP_7ScaleInE1ELSS_1EEEEEENS4_6LayoutISD_NS5_IJSC_NSA_ILi0EEESW_EEEEENS5_IJNS4_10UnderscoreESZ_SZ_EEEEENS4_13SM90_TMA_LOADENS4_14ComposedLayoutINS4_7SwizzleILi2ELi4ELi3EEENS4_18smem_ptr_flag_bitsILi16EEENSV_INS5_IJNSA_ILi8EEESI_EEENS5_IJSI_SC_EEEEEEEvNS4_8identityENS4_23SM90_TMA_LOAD_MULTICASTES1C_vS1D_EENS_8epilogue10collective6detail29Sm90TmaWarpSpecializedAdapterINS1H_15DefaultEpilogueISK_SL_SL_NS1G_6thread17LinearCombinationISK_Li1EffLNS1L_9ScaleType4KindE0ELNS_15FloatRoundStyleE2ESK_EENS1_15EpilogueDefaultEEEEEvvEEEEvNT_6ParamsE)
        /*0020*/ 	.word	0x00000000
.L_19:


//--------------------- .nv.compat                --------------------------
	.section	.nv.compat,"",@"SHT_CUDA_COMPAT_INFO"
	.align	4
        /*0000*/ 	.byte	0x02, 0x09, 0x01, 0x00, 0x02, 0x02, 0x04, 0x00, 0x02, 0x05, 0x05, 0x00, 0x03, 0x07, 0x01, 0x01
        /*0010*/ 	.byte	0x02, 0x03, 0x01, 0x00, 0x02, 0x06, 0x01, 0x00, 0x04, 0x0b, 0x08, 0x00, 0x00, 0x00, 0x00, 0x00
        /*0020*/ 	.byte	0x00, 0x00, 0x00, 0x00


//--------------------- .nv.info._ZN7cutlass13device_kernelINS_4gemm6kernel13GemmUniversalIN4cute5tupleIJiiiiEEENS1_10collective13CollectiveMmaINS1_34MainloopSm90TmaGmmaWarpSpecializedILi11ENS5_IJNS4_1CILi2EEENSA_ILi1EEESC_EEENS1_35KernelTmaWarpSpecializedCooperativeEEENS5_IJNSA_ILi256EEENSA_ILi48EEENSA_ILi32EEEEEENS_6half_tENS5_IJlSC_lEEESK_SL_NS4_8TiledMMAINS4_8MMA_AtomIJNS4_4SM904GMMA25MMA_64x16x16_F32F16F16_SSILNSP_5MajorE0ELSR_0ELNSP_7ScaleInE1ELSS_1EEEEEENS4_6LayoutISD_NS5_IJSC_NSA_ILi0EEESW_EEEEENS5_IJNS4_10UnderscoreESZ_SZ_EEEEENS4_13SM90_TMA_LOADENS4_14ComposedLayoutINS4_7SwizzleILi2ELi4ELi3EEENS4_18smem_ptr_flag_bitsILi16EEENSV_INS5_IJNSA_ILi8EEESI_EEENS5_IJSI_SC_EEEEEEEvNS4_8identityENS4_23SM90_TMA_LOAD_MULTICASTES1C_vS1D_EENS_8epilogue10collective6detail29Sm90TmaWarpSpecializedAdapterINS1H_15DefaultEpilogueISK_SL_SL_NS1G_6thread17LinearCombinationISK_Li1EffLNS1L_9ScaleType4KindE0ELNS_15FloatRoundStyleE2ESK_EENS1_15EpilogueDefaultEEEEEvvEEEEvNT_6ParamsE --------------------------
	.section	.nv.info._ZN7cutlass13device_kernelINS_4gemm6kernel13GemmUniversalIN4cute5tupleIJiiiiEEENS1_10collective13CollectiveMmaINS1_34MainloopSm90TmaGmmaWarpSpecializedILi11ENS5_IJNS4_1CILi2EEENSA_ILi1EEESC_EEENS1_35KernelTmaWarpSpecializedCooperativeEEENS5_IJNSA_ILi256EEENSA_ILi48EEENSA_ILi32EEEEEENS_6half_tENS5_IJlSC_lEEESK_SL_NS4_8TiledMMAINS4_8MMA_AtomIJNS4_4SM904GMMA25MMA_64x16x16_F32F16F16_SSILNSP_5MajorE0ELSR_0ELNSP_7ScaleInE1ELSS_1EEEEEENS4_6LayoutISD_NS5_IJSC_NSA_ILi0EEESW_EEEEENS5_IJNS4_10UnderscoreESZ_SZ_EEEEENS4_13SM90_TMA_LOADENS4_14ComposedLayoutINS4_7SwizzleILi2ELi4ELi3EEENS4_18smem_ptr_flag_bitsILi16EEENSV_INS5_IJNSA_ILi8EEESI_EEENS5_IJSI_SC_EEEEEEEvNS4_8identityENS4_23SM90_TMA_LOAD_MULTICASTES1C_vS1D_EENS_8epilogue10collective6detail29Sm90TmaWarpSpecializedAdapterINS1H_15DefaultEpilogueISK_SL_SL_NS1G_6thread17LinearCombinationISK_Li1EffLNS1L_9ScaleType4KindE0ELNS_15FloatRoundStyleE2ESK_EENS1_15EpilogueDefaultEEEEEvvEEEEvNT_6ParamsE,"",@"SHT_CUDA_INFO"
	.sectionflags	@""
	.align	4


	//----- nvinfo : EIATTR_CUDA_API_VERSION
	.align		4
        /*0000*/ 	.byte	0x04, 0x37
        /*0002*/ 	.short	(.L_21 - .L_20)
.L_20:
        /*0004*/ 	.word	0x00000082


	//----- nvinfo : EIATTR_KPARAM_INFO
	.align		4
.L_21:
        /*0008*/ 	.byte	0x04, 0x17
        /*000a*/ 	.short	(.L_23 - .L_22)
.L_22:
        /*000c*/ 	.word	0x00000000
        /*0010*/ 	.short	0x0000
        /*0012*/ 	.short	0x0070
        /*0014*/ 	.byte	0x00, 0xf0, 0x01, 0x10


	//----- nvinfo : EIATTR_SPARSE_MMA_MASK
	.align		4
.L_23:
        /*0018*/ 	.byte	0x03, 0x50
        /*001a*/ 	.short	0x0000


	//----- nvinfo : EIATTR_MAXREG_COUNT
	.align		4
        /*001c*/ 	.byte	0x03, 0x1b
        /*001e*/ 	.short	0x00a8


	//----- nvinfo : EIATTR_NUM_BARRIERS
	.align		4
        /*0020*/ 	.byte	0x02, 0x4c
        /*0022*/ 	.byte	0x01
	.zero		1


	//----- nvinfo : EIATTR_EXTERNS
	.align		4
        /*0024*/ 	.byte	0x04, 0x0f
        /*0026*/ 	.short	(.L_25 - .L_24)


	//   ....[0]....
	.align		4
.L_24:
        /*0028*/ 	.word	index@(__assertfail)


	//----- nvinfo : EIATTR_MERCURY_ISA_VERSION
	.align		4
.L_25:
        /*002c*/ 	.byte	0x03, 0x5f
        /*002e*/ 	.short	0x0101


	//----- nvinfo : EIATTR_INT_WARP_WIDE_INSTR_OFFSETS
	.align		4
        /*0030*/ 	.byte	0x04, 0x31
        /*0032*/ 	.short	(.L_27 - .L_26)


	//   ....[0]....
.L_26:
        /*0034*/ 	.word	0x00000590


	//   ....[1]....
        /*0038*/ 	.word	0x000005c0


	//   ....[2]....
        /*003c*/ 	.word	0x00000780


	//----- nvinfo : EIATTR_COOP_GROUP_MASK_REGIDS
	.align		4
.L_27:
        /*0040*/ 	.byte	0x04, 0x29
        /*0042*/ 	.short	(.L_29 - .L_28)


	//   ....[0]....
.L_28:
        /*0044*/ 	.word	0xffffffff


	//   ....[1]....
        /*0048*/ 	.word	0xffffffff


	//   ....[2]....
        /*004c*/ 	.word	0xffffffff


	//   ....[3]....
        /*0050*/ 	.word	0xffffffff


	//   ....[4]....
        /*0054*/ 	.word	0xffffffff


	//   ....[5]....
        /*0058*/ 	.word	0xffffffff


	//----- nvinfo : EIATTR_COOP_GROUP_INSTR_OFFSETS
	.align		4
.L_29:
        /*005c*/ 	.byte	0x04, 0x28
        /*005e*/ 	.short	(.L_31 - .L_30)


	//   ....[0]....
.L_30:
        /*0060*/ 	.word	0x00000060


	//   ....[1]....
        /*0064*/ 	.word	0x00000070


	//   ....[2]....
        /*0068*/ 	.word	0x00000130


	//   ....[3]....
        /*006c*/ 	.word	0x000003e0


	//   ....[4]....
        /*0070*/ 	.word	0x00000900


	//   ....[5]....
        /*0074*/ 	.word	0x00001340


	//----- nvinfo : EIATTR_REG_RECONFIG
	.align		4
.L_31:
        /*0078*/ 	.byte	0x01, 0x54
	.zero		2


	//----- nvinfo : EIATTR_SYSCALL_OFFSETS
	.align		4
        /*007c*/ 	.byte	0x04, 0x46
        /*007e*/ 	.short	(.L_33 - .L_32)


	//   ....[0]....
.L_32:
        /*0080*/ 	.word	0x00001500


	//----- nvinfo : EIATTR_MBARRIER_INSTR_OFFSETS
	.align		4
.L_33:
        /*0084*/ 	.byte	0x04, 0x39
        /*0086*/ 	.short	(.L_35 - .L_34)


	//   ....[0]....
.L_34:
        /*0088*/ 	.word	0x00000250
        /*008c*/ 	.word	0x000000ff
        /*0090*/ 	.word	0x00000000
        /*0094*/ 	.short	0x0100
        /*0096*/ 	.byte	0x08
	.zero		1


	//   ....[1]....
        /*0098*/ 	.word	0x00000260
        /*009c*/ 	.word	0x000000ff
        /*00a0*/ 	.word	0x00000058
        /*00a4*/ 	.short	0x0100
        /*00a6*/ 	.byte	0x08
	.zero		1


	//   ....[2]....
        /*00a8*/ 	.word	0x00000270
        /*00ac*/ 	.word	0x000000ff
        /*00b0*/ 	.word	0x00000008
        /*00b4*/ 	.short	0x0100
        /*00b6*/ 	.byte	0x08
	.zero		1


	//   ....[3]....
        /*00b8*/ 	.word	0x00000280
        /*00bc*/ 	.word	0x000000ff
        /*00c0*/ 	.word	0x00000060
        /*00c4*/ 	.short	0x0100
        /*00c6*/ 	.byte	0x08
	.zero		1


	//   ....[4]....
        /*00c8*/ 	.word	0x00000290
        /*00cc*/ 	.word	0x000000ff
        /*00d0*/ 	.word	0x00000010
        /*00d4*/ 	.short	0x0100
        /*00d6*/ 	.byte	0x08
	.zero		1


	//   ....[5]....
        /*00d8*/ 	.word	0x000002a0
        /*00dc*/ 	.word	0x000000ff
        /*00e0*/ 	.word	0x00000068
        /*00e4*/ 	.short	0x0100
        /*00e6*/ 	.byte	0x08
	.zero		1


	//   ....[6]....
        /*00e8*/ 	.word	0x000002b0
        /*00ec*/ 	.word	0x000000ff
        /*00f0*/ 	.word	0x00000018
        /*00f4*/ 	.short	0x0100
        /*00f6*/ 	.byte	0x08
	.zero		1


	//   ....[7]....
        /*00f8*/ 	.word	0x000002c0
        /*00fc*/ 	.word	0x000000ff
        /*0100*/ 	.word	0x00000070
        /*0104*/ 	.short	0x0100
        /*0106*/ 	.byte	0x08
	.zero		1


	//   ....[8]....
        /*0108*/ 	.word	0x000002d0
        /*010c*/ 	.word	0x000000ff
        /*0110*/ 	.word	0x00000020
        /*0114*/ 	.short	0x0100
        /*0116*/ 	.byte	0x08
	.zero		1


	//   ....[9]....
        /*0118*/ 	.word	0x000002e0
        /*011c*/ 	.word	0x000000ff
        /*0120*/ 	.word	0x00000078
        /*0124*/ 	.short	0x0100
        /*0126*/ 	.byte	0x08
	.zero		1


	//   ....[10]....
        /*0128*/ 	.word	0x000002f0
        /*012c*/ 	.word	0x000000ff
        /*0130*/ 	.word	0x00000028
        /*0134*/ 	.short	0x0100
        /*0136*/ 	.byte	0x08
	.zero		1


	//   ....[11]....
        /*0138*/ 	.word	0x00000300
        /*013c*/ 	.word	0x000000ff
        /*0140*/ 	.word	0x00000080
        /*0144*/ 	.short	0x0100
        /*0146*/ 	.byte	0x08
	.zero		1


	//   ....[12]....
        /*0148*/ 	.word	0x00000310
        /*014c*/ 	.word	0x000000ff
        /*0150*/ 	.word	0x00000030
        /*0154*/ 	.short	0x0100
        /*0156*/ 	.byte	0x08
	.zero		1


	//   ....[13]....
        /*0158*/ 	.word	0x00000320
        /*015c*/ 	.word	0x000000ff
        /*0160*/ 	.word	0x00000088
        /*0164*/ 	.short	0x0100
        /*0166*/ 	.byte	0x08
	.zero		1


	//   ....[14]....
        /*0168*/ 	.word	0x00000330
        /*016c*/ 	.word	0x000000ff
        /*0170*/ 	.word	0x00000038
        /*0174*/ 	.short	0x0100
        /*0176*/ 	.byte	0x08
	.zero		1


	//   ....[15]....
        /*0178*/ 	.word	0x00000340
        /*017c*/ 	.word	0x000000ff
        /*0180*/ 	.word	0x00000090
        /*0184*/ 	.short	0x0100
        /*0186*/ 	.byte	0x08
	.zero		1


	//   ....[16]....
        /*0188*/ 	.word	0x00000350
        /*018c*/ 	.word	0x000000ff
        /*0190*/ 	.word	0x00000040
        /*0194*/ 	.short	0x0100
        /*0196*/ 	.byte	0x08
	.zero		1


	//   ....[17]....
        /*0198*/ 	.word	0x00000360
        /*019c*/ 	.word	0x000000ff
        /*01a0*/ 	.word	0x00000098
        /*01a4*/ 	.short	0x0100
        /*01a6*/ 	.byte	0x08
	.zero		1


	//   ....[18]....
        /*01a8*/ 	.word	0x00000370
        /*01ac*/ 	.word	0x000000ff
        /*01b0*/ 	.word	0x00000048
        /*01b4*/ 	.short	0x0100
        /*01b6*/ 	.byte	0x08
	.zero		1


	//   ....[19]....
        /*01b8*/ 	.word	0x00000380
        /*01bc*/ 	.word	0x000000ff
        /*01c0*/ 	.word	0x000000a0
        /*01c4*/ 	.short	0x0100
        /*01c6*/ 	.byte	0x08
	.zero		1


	//   ....[20]....
        /*01c8*/ 	.word	0x00000390
        /*01cc*/ 	.word	0x000000ff
        /*01d0*/ 	.word	0x00000050
        /*01d4*/ 	.short	0x0100
        /*01d6*/ 	.byte	0x08
	.zero		1


	//   ....[21]....
        /*01d8*/ 	.word	0x000003a0
        /*01dc*/ 	.word	0x000000ff
        /*01e0*/ 	.word	0x000000a8
        /*01e4*/ 	.short	0x0100
        /*01e6*/ 	.byte	0x08
	.zero		1


	//   ....[22]....
        /*01e8*/ 	.word	0x00000800
        /*01ec*/ 	.word	0x000000ff
        /*01f0*/ 	.word	0x000000c0
        /*01f4*/ 	.short	0x0100
        /*01f6*/ 	.byte	0x06
	.zero		1


	//   ....[23]....
        /*01f8*/ 	.word	0x00000890
        /*01fc*/ 	.word	0x000000ff
        /*0200*/ 	.word	0x000000c8
        /*0204*/ 	.short	0x0100
        /*0206*/ 	.byte	0x06
	.zero		1


	//   ....[24]....
        /*0208*/ 	.word	0x00001580
        /*020c*/ 	.word	0x00000003
        /*0210*/ 	.word	0x00000000
        /*0214*/ 	.short	0x010a
        /*0216*/ 	.byte	0x3f
	.zero		1


	//   ....[25]....
        /*0218*/ 	.word	0x000015c0
        /*021c*/ 	.word	0x00000003
        /*0220*/ 	.word	0x00000000
        /*0224*/ 	.short	0x010a
        /*0226*/ 	.byte	0x3f
	.zero		1


	//   ....[26]....
        /*0228*/ 	.word	0x00001c20
        /*022c*/ 	.word	0x000000ff
        /*0230*/ 	.word	0x00000000
        /*0234*/ 	.short	0x010a
        /*0236*/ 	.byte	0x07
	.zero		1


	//   ....[27]....
        /*0238*/ 	.word	0x00001c60
        /*023c*/ 	.word	0x000000ff
        /*0240*/ 	.word	0x00000000
        /*0244*/ 	.short	0x010a
        /*0246*/ 	.byte	0x07
	.zero		1


	//   ....[28]....
        /*0248*/ 	.word	0x000021a0
        /*024c*/ 	.word	0x00000005
        /*0250*/ 	.word	0x00000000
        /*0254*/ 	.short	0x0101
        /*0256*/ 	.byte	0x3f
	.zero		1


	//   ....[29]....
        /*0258*/ 	.word	0x00002360
        /*025c*/ 	.word	0x00000003
        /*0260*/ 	.word	0x00000000
        /*0264*/ 	.short	0x0101
        /*0266*/ 	.byte	0x3f
	.zero		1


	//   ....[30]....
        /*0268*/ 	.word	0x000068b0
        /*026c*/ 	.word	0x00000014
        /*0270*/ 	.word	0x00000058
        /*0274*/ 	.short	0x010a
        /*0276*/ 	.byte	0x3f
	.zero		1


	//   ....[31]....
        /*0278*/ 	.word	0x00006c30
        /*027c*/ 	.word	0x00000003
        /*0280*/ 	.word	0x000000c8
        /*0284*/ 	.short	0x0101
        /*0286*/ 	.byte	0x3f
	.zero		1


	//   ....[32]....
        /*0288*/ 	.word	0x00007380
        /*028c*/ 	.word	0x00000007
        /*0290*/ 	.word	0x00000000
        /*0294*/ 	.short	0x010a
        /*0296*/ 	.byte	0x3f
	.zero		1


	//   ....[33]....
        /*0298*/ 	.word	0x00007400
        /*029c*/ 	.word	0x00000008
        /*02a0*/ 	.word	0x00000000
        /*02a4*/ 	.short	0x010a
        /*02a6*/ 	.byte	0x3f
	.zero		1


	//   ....[34]....
        /*02a8*/ 	.word	0x00007490
        /*02ac*/ 	.word	0x00000009
        /*02b0*/ 	.word	0x00000000
        /*02b4*/ 	.short	0x010a
        /*02b6*/ 	.byte	0x3f
	.zero		1


	//   ....[35]....
        /*02b8*/ 	.word	0x00007520
        /*02bc*/ 	.word	0x00000008
        /*02c0*/ 	.word	0x00000000
        /*02c4*/ 	.short	0x010a
        /*02c6*/ 	.byte	0x3f
	.zero		1


	//   ....[36]....
        /*02c8*/ 	.word	0x000075b0
        /*02cc*/ 	.word	0x00000009
        /*02d0*/ 	.word	0x00000000
        /*02d4*/ 	.short	0x010a
        /*02d6*/ 	.byte	0x3f
	.zero		1


	//   ....[37]....
        /*02d8*/ 	.word	0x00007640
        /*02dc*/ 	.word	0x00000008
        /*02e0*/ 	.word	0x00000000
        /*02e4*/ 	.short	0x010a
        /*02e6*/ 	.byte	0x3f
	.zero		1


	//   ....[38]....
        /*02e8*/ 	.word	0x000076d0
        /*02ec*/ 	.word	0x00000009
        /*02f0*/ 	.word	0x00000000
        /*02f4*/ 	.short	0x010a
        /*02f6*/ 	.byte	0x3f
	.zero		1


	//   ....[39]....
        /*02f8*/ 	.word	0x00007760
        /*02fc*/ 	.word	0x00000008
        /*0300*/ 	.word	0x00000000
        /*0304*/ 	.short	0x010a
        /*0306*/ 	.byte	0x3f
	.zero		1


	//   ....[40]....
        /*0308*/ 	.word	0x000077f0
        /*030c*/ 	.word	0x00000009
        /*0310*/ 	.word	0x00000000
        /*0314*/ 	.short	0x010a
        /*0316*/ 	.byte	0x3f
	.zero		1


	//   ....[41]....
        /*0318*/ 	.word	0x00007880
        /*031c*/ 	.word	0x00000006
        /*0320*/ 	.word	0x00000000
        /*0324*/ 	.short	0x010a
        /*0326*/ 	.byte	0x3f
	.zero		1


	//   ....[42]....
        /*0328*/ 	.word	0x00007910
        /*032c*/ 	.word	0x00000003
        /*0330*/ 	.word	0x00000000
        /*0334*/ 	.short	0x010a
        /*0336*/ 	.byte	0x3f
	.zero		1


	//   ....[43]....
        /*0338*/ 	.word	0x00007970
        /*033c*/ 	.word	0x00000003
        /*0340*/ 	.word	0x00000000
        /*0344*/ 	.short	0x010a
        /*0346*/ 	.byte	0x3f
	.zero		1


	//   ....[44]....
        /*0348*/ 	.word	0x000079d0
        /*034c*/ 	.word	0x00000006
        /*0350*/ 	.word	0x00000000
        /*0354*/ 	.short	0x010a
        /*0356*/ 	.byte	0x3f
	.zero		1


	//   ....[45]....
        /*0358*/ 	.word	0x00007aa0
        /*035c*/ 	.word	0x00000014
        /*0360*/ 	.word	0x00000058
        /*0364*/ 	.short	0x010a
        /*0366*/ 	.byte	0x3f
	.zero		1


	//   ....[46]....
        /*0368*/ 	.word	0x00007b70
        /*036c*/ 	.word	0x00000007
        /*0370*/ 	.word	0x00000000
        /*0374*/ 	.short	0x010a
        /*0376*/ 	.byte	0x3f
	.zero		1


	//   ....[47]....
        /*0378*/ 	.word	0x00007bc0
        /*037c*/ 	.word	0x00000008
        /*0380*/ 	.word	0x00000000
        /*0384*/ 	.short	0x010a
        /*0386*/ 	.byte	0x3f
	.zero		1


	//   ....[48]....
        /*0388*/ 	.word	0x00007c10
        /*038c*/ 	.word	0x00000009
        /*0390*/ 	.word	0x00000000
        /*0394*/ 	.short	0x010a
        /*0396*/ 	.byte	0x3f
	.zero		1


	//   ....[49]....
        /*0398*/ 	.word	0x00007c60
        /*039c*/ 	.word	0x00000008
        /*03a0*/ 	.word	0x00000000
        /*03a4*/ 	.short	0x010a
        /*03a6*/ 	.byte	0x3f
	.zero		1


	//   ....[50]....
        /*03a8*/ 	.word	0x00007cb0
        /*03ac*/ 	.word	0x00000009
        /*03b0*/ 	.word	0x00000000
        /*03b4*/ 	.short	0x010a
        /*03b6*/ 	.byte	0x3f
	.zero		1


	//   ....[51]....
        /*03b8*/ 	.word	0x00007d00
        /*03bc*/ 	.word	0x00000008
        /*03c0*/ 	.word	0x00000000
        /*03c4*/ 	.short	0x010a
        /*03c6*/ 	.byte	0x3f
	.zero		1


	//   ....[52]....
        /*03c8*/ 	.word	0x00007d50
        /*03cc*/ 	.word	0x00000009
        /*03d0*/ 	.word	0x00000000
        /*03d4*/ 	.short	0x010a
        /*03d6*/ 	.byte	0x3f
	.zero		1


	//   ....[53]....
        /*03d8*/ 	.word	0x00007da0
        /*03dc*/ 	.word	0x00000008
        /*03e0*/ 	.word	0x00000000
        /*03e4*/ 	.short	0x010a
        /*03e6*/ 	.byte	0x3f
	.zero		1


	//   ....[54]....
        /*03e8*/ 	.word	0x00007df0
        /*03ec*/ 	.word	0x00000009
        /*03f0*/ 	.word	0x00000000
        /*03f4*/ 	.short	0x010a
        /*03f6*/ 	.byte	0x3f
	.zero		1


	//   ....[55]....
        /*03f8*/ 	.word	0x00007e40
        /*03fc*/ 	.word	0x00000006
        /*0400*/ 	.word	0x00000000
        /*0404*/ 	.short	0x010a
        /*0406*/ 	.byte	0x3f
	.zero		1


	//----- nvinfo : EIATTR_NUM_MBARRIERS
	.align		4
.L_35:
        /*0408*/ 	.byte	0x03, 0x38
        /*040a*/ 	.short	0x0018


	//----- nvinfo : EIATTR_EXIT_INSTR_OFFSETS
	.align		4
        /*040c*/ 	.byte	0x04, 0x1c
        /*040e*/ 	.short	(.L_37 - .L_36)


	//   ....[0]....
.L_36:
        /*0410*/ 	.word	0x00000a60


	//   ....[1]....
        /*0414*/ 	.word	0x00001270


	//   ....[2]....
        /*0418*/ 	.word	0x00005fe0


	//   ....[3]....
        /*041c*/ 	.word	0x00006540


	//   ....[4]....
        /*0420*/ 	.word	0x00007960


	//----- nvinfo : EIATTR_MAX_THREADS
	.align		4
.L_37:
        /*0424*/ 	.byte	0x04, 0x05
        /*0426*/ 	.short	(.L_39 - .L_38)
.L_38:
        /*0428*/ 	.word	0x00000180
        /*042c*/ 	.word	0x00000001
        /*0430*/ 	.word	0x00000001


	//----- nvinfo : EIATTR_CRS_STACK_SIZE
	.align		4
.L_39:
        /*0434*/ 	.byte	0x04, 0x1e
        /*0436*/ 	.short	(.L_41 - .L_40)
.L_40:
        /*0438*/ 	.word	0x00000000


	//----- nvinfo : EIATTR_CBANK_PARAM_SIZE
	.align		4
.L_41:
        /*043c*/ 	.byte	0x03, 0x19
        /*043e*/ 	.short	0x0470


	//----- nvinfo : EIATTR_PARAM_CBANK
	.align		4
        /*0440*/ 	.byte	0x04, 0x0a
        /*0442*/ 	.short	(.L_43 - .L_42)
	.align		4
.L_42:
        /*0444*/ 	.word	index@(.nv.constant0._ZN7cutlass13device_kernelINS_4gemm6kernel13GemmUniversalIN4cute5tupleIJiiiiEEENS1_10collective13CollectiveMmaINS1_34MainloopSm90TmaGmmaWarpSpecializedILi11ENS5_IJNS4_1CILi2EEENSA_ILi1EEESC_EEENS1_35KernelTmaWarpSpecializedCooperativeEEENS5_IJNSA_ILi256EEENSA_ILi48EEENSA_ILi32EEEEEENS_6half_tENS5_IJlSC_lEEESK_SL_NS4_8TiledMMAINS4_8MMA_AtomIJNS4_4SM904GMMA25MMA_64x16x16_F32F16F16_SSILNSP_5MajorE0ELSR_0ELNSP_7ScaleInE1ELSS_1EEEEEENS4_6LayoutISD_NS5_IJSC_NSA_ILi0EEESW_EEEEENS5_IJNS4_10UnderscoreESZ_SZ_EEEEENS4_13SM90_TMA_LOADENS4_14ComposedLayoutINS4_7SwizzleILi2ELi4ELi3EEENS4_18smem_ptr_flag_bitsILi16EEENSV_INS5_IJNSA_ILi8EEESI_EEENS5_IJSI_SC_EEEEEEEvNS4_8identityENS4_23SM90_TMA_LOAD_MULTICASTES1C_vS1D_EENS_8epilogue10collective6detail29Sm90TmaWarpSpecializedAdapterINS1H_15DefaultEpilogueISK_SL_SL_NS1G_6thread17LinearCombinationISK_Li1EffLNS1L_9ScaleType4KindE0ELNS_15FloatRoundStyleE2ESK_EENS1_15EpilogueDefaultEEEEEvvEEEEvNT_6ParamsE)
        /*0448*/ 	.short	0x0210
        /*044a*/ 	.short	0x0470


	//----- nvinfo : EIATTR_SW_WAR
	.align		4
.L_43:
        /*044c*/ 	.byte	0x04, 0x36
        /*044e*/ 	.short	(.L_45 - .L_44)
.L_44:
        /*0450*/ 	.word	0x00000008
.L_45:


//--------------------- .nv.callgraph             --------------------------
	.section	.nv.callgraph,"",@"SHT_CUDA_CALLGRAPH"
	.align	4
	.sectionentsize	8
	.align		4
        /*0000*/ 	.word	0x00000000
	.align		4
        /*0004*/ 	.word	0xffffffff
	.align		4
        /*0008*/ 	.word	index@(_ZN7cutlass13device_kernelINS_4gemm6kernel13GemmUniversalIN4cute5tupleIJiiiiEEENS1_10collective13CollectiveMmaINS1_34MainloopSm90TmaGmmaWarpSpecializedILi11ENS5_IJNS4_1CILi2EEENSA_ILi1EEESC_EEENS1_35KernelTmaWarpSpecializedCooperativeEEENS5_IJNSA_ILi256EEENSA_ILi48EEENSA_ILi32EEEEEENS_6half_tENS5_IJlSC_lEEESK_SL_NS4_8TiledMMAINS4_8MMA_AtomIJNS4_4SM904GMMA25MMA_64x16x16_F32F16F16_SSILNSP_5MajorE0ELSR_0ELNSP_7ScaleInE1ELSS_1EEEEEENS4_6LayoutISD_NS5_IJSC_NSA_ILi0EEESW_EEEEENS5_IJNS4_10UnderscoreESZ_SZ_EEEEENS4_13SM90_TMA_LOADENS4_14ComposedLayoutINS4_7SwizzleILi2ELi4ELi3EEENS4_18smem_ptr_flag_bitsILi16EEENSV_INS5_IJNSA_ILi8EEESI_EEENS5_IJSI_SC_EEEEEEEvNS4_8identityENS4_23SM90_TMA_LOAD_MULTICASTES1C_vS1D_EENS_8epilogue10collective6detail29Sm90TmaWarpSpecializedAdapterINS1H_15DefaultEpilogueISK_SL_SL_NS1G_6thread17LinearCombinationISK_Li1EffLNS1L_9ScaleType4KindE0ELNS_15FloatRoundStyleE2ESK_EENS1_15EpilogueDefaultEEEEEvvEEEEvNT_6ParamsE)
	.align		4
        /*000c*/ 	.word	index@(__assertfail)
	.align		4
        /*0010*/ 	.word	0x00000000
	.align		4
        /*0014*/ 	.word	0xfffffffe
	.align		4
        /*0018*/ 	.word	0x00000000
	.align		4
        /*001c*/ 	.word	0xfffffffd
	.align		4
        /*0020*/ 	.word	0x00000000
	.align		4
        /*0024*/ 	.word	0xfffffffc


//--------------------- .nv.constant4             --------------------------
	.section	.nv.constant4,"a",@progbits
	.align	8
	.align		8
.nv.constant4:
        /*0000*/ 	.dword	__assertfail
	.align		8
        /*0008*/ 	.dword	__unnamed_1
	.align		8
        /*0010*/ 	.dword	_ZN40_INTERNAL_4a06caee_4_k_cu_0666758b_152054cuda3std3__45__cpo5beginE
	.align		8
        /*0018*/ 	.dword	_ZN40_INTERNAL_4a06caee_4_k_cu_0666758b_152054cuda3std3__45__cpo3endE
	.align		8
        /*0020*/ 	.dword	_ZN40_INTERNAL_4a06caee_4_k_cu_0666758b_152054cuda3std3__45__cpo6cbeginE
	.align		8
        /*0028*/ 	.dword	_ZN40_INTERNAL_4a06caee_4_k_cu_0666758b_152054cuda3std3__45__cpo4cendE
	.align		8
        /*0030*/ 	.dword	_ZN40_INTERNAL_4a06caee_4_k_cu_0666758b_152054cuda3std3__442_GLOBAL__N__4a06caee_4_k_cu_0666758b_152056ignoreE
	.align		8
        /*0038*/ 	.dword	_ZN40_INTERNAL_4a06caee_4_k_cu_0666758b_152054cuda3std3__419piecewise_constructE
	.align		8
        /*0040*/ 	.dword	_ZN40_INTERNAL_4a06caee_4_k_cu_0666758b_152054cuda3std3__48in_placeE
	.align		8
        /*0048*/ 	.dword	_ZN40_INTERNAL_4a06caee_4_k_cu_0666758b_152054cuda3std6ranges3__45__cpo4swapE
	.align		8
        /*0050*/ 	.dword	_ZN40_INTERNAL_4a06caee_4_k_cu_0666758b_152054cuda3std6ranges3__45__cpo9iter_moveE
	.align		8
        /*0058*/ 	.dword	_ZN40_INTERNAL_4a06caee_4_k_cu_0666758b_152054cute7productE
	.align		8
        /*0060*/ 	.dword	_ZN40_INTERNAL_4a06caee_4_k_cu_0666758b_152054cute1_E
	.align		8
        /*0068*/ 	.dword	$str$22
	.align		8
        /*0070*/ 	.dword	$str$23


//--------------------- .text._ZN7cutlass13device_kernelINS_4gemm6kernel13GemmUniversalIN4cute5tupleIJiiiiEEENS1_10collective13CollectiveMmaINS1_34MainloopSm90TmaGmmaWarpSpecializedILi11ENS5_IJNS4_1CILi2EEENSA_ILi1EEESC_EEENS1_35KernelTmaWarpSpecializedCooperativeEEENS5_IJNSA_ILi256EEENSA_ILi48EEENSA_ILi32EEEEEENS_6half_tENS5_IJlSC_lEEESK_SL_NS4_8TiledMMAINS4_8MMA_AtomIJNS4_4SM904GMMA25MMA_64x16x16_F32F16F16_SSILNSP_5MajorE0ELSR_0ELNSP_7ScaleInE1ELSS_1EEEEEENS4_6LayoutISD_NS5_IJSC_NSA_ILi0EEESW_EEEEENS5_IJNS4_10UnderscoreESZ_SZ_EEEEENS4_13SM90_TMA_LOADENS4_14ComposedLayoutINS4_7SwizzleILi2ELi4ELi3EEENS4_18smem_ptr_flag_bitsILi16EEENSV_INS5_IJNSA_ILi8EEESI_EEENS5_IJSI_SC_EEEEEEEvNS4_8identityENS4_23SM90_TMA_LOAD_MULTICASTES1C_vS1D_EENS_8epilogue10collective6detail29Sm90TmaWarpSpecializedAdapterINS1H_15DefaultEpilogueISK_SL_SL_NS1G_6thread17LinearCombinationISK_Li1EffLNS1L_9ScaleType4KindE0ELNS_15FloatRoundStyleE2ESK_EENS1_15EpilogueDefaultEEEEEvvEEEEvNT_6ParamsE --------------------------
	.section	.text._ZN7cutlass13device_kernelINS_4gemm6kernel13GemmUniversalIN4cute5tupleIJiiiiEEENS1_10collective13CollectiveMmaINS1_34MainloopSm90TmaGmmaWarpSpecializedILi11ENS5_IJNS4_1CILi2EEENSA_ILi1EEESC_EEENS1_35KernelTmaWarpSpecializedCooperativeEEENS5_IJNSA_ILi256EEENSA_ILi48EEENSA_ILi32EEEEEENS_6half_tENS5_IJlSC_lEEESK_SL_NS4_8TiledMMAINS4_8MMA_AtomIJNS4_4SM904GMMA25MMA_64x16x16_F32F16F16_SSILNSP_5MajorE0ELSR_0ELNSP_7ScaleInE1ELSS_1EEEEEENS4_6LayoutISD_NS5_IJSC_NSA_ILi0EEESW_EEEEENS5_IJNS4_10UnderscoreESZ_SZ_EEEEENS4_13SM90_TMA_LOADENS4_14ComposedLayoutINS4_7SwizzleILi2ELi4ELi3EEENS4_18smem_ptr_flag_bitsILi16EEENSV_INS5_IJNSA_ILi8EEESI_EEENS5_IJSI_SC_EEEEEEEvNS4_8identityENS4_23SM90_TMA_LOAD_MULTICASTES1C_vS1D_EENS_8epilogue10collective6detail29Sm90TmaWarpSpecializedAdapterINS1H_15DefaultEpilogueISK_SL_SL_NS1G_6thread17LinearCombinationISK_Li1EffLNS1L_9ScaleType4KindE0ELNS_15FloatRoundStyleE2ESK_EENS1_15EpilogueDefaultEEEEEvvEEEEvNT_6ParamsE,"ax",@progbits
	.align	128
.text._ZN7cutlass13device_kernelINS_4gemm6kernel13GemmUniversalIN4cute5tupleIJiiiiEEENS1_10collective13CollectiveMmaINS1_34MainloopSm90TmaGmmaWarpSpecializedILi11ENS5_IJNS4_1CILi2EEENSA_ILi1EEESC_EEENS1_35KernelTmaWarpSpecializedCooperativeEEENS5_IJNSA_ILi256EEENSA_ILi48EEENSA_ILi32EEEEEENS_6half_tENS5_IJlSC_lEEESK_SL_NS4_8TiledMMAINS4_8MMA_AtomIJNS4_4SM904GMMA25MMA_64x16x16_F32F16F16_SSILNSP_5MajorE0ELSR_0ELNSP_7ScaleInE1ELSS_1EEEEEENS4_6LayoutISD_NS5_IJSC_NSA_ILi0EEESW_EEEEENS5_IJNS4_10UnderscoreESZ_SZ_EEEEENS4_13SM90_TMA_LOADENS4_14ComposedLayoutINS4_7SwizzleILi2ELi4ELi3EEENS4_18smem_ptr_flag_bitsILi16EEENSV_INS5_IJNSA_ILi8EEESI_EEENS5_IJSI_SC_EEEEEEEvNS4_8identityENS4_23SM90_TMA_LOAD_MULTICASTES1C_vS1D_EENS_8epilogue10collective6detail29Sm90TmaWarpSpecializedAdapterINS1H_15DefaultEpilogueISK_SL_SL_NS1G_6thread17LinearCombinationISK_Li1EffLNS1L_9ScaleType4KindE0ELNS_15FloatRoundStyleE2ESK_EENS1_15EpilogueDefaultEEEEEvvEEEEvNT_6ParamsE:
        .type           _ZN7cutlass13device_kernelINS_4gemm6kernel13GemmUniversalIN4cute5tupleIJiiiiEEENS1_10collective13CollectiveMmaINS1_34MainloopSm90TmaGmmaWarpSpecializedILi11ENS5_IJNS4_1CILi2EEENSA_ILi1EEESC_EEENS1_35KernelTmaWarpSpecializedCooperativeEEENS5_IJNSA_ILi256EEENSA_ILi48EEENSA_ILi32EEEEEENS_6half_tENS5_IJlSC_lEEESK_SL_NS4_8TiledMMAINS4_8MMA_AtomIJNS4_4SM904GMMA25MMA_64x16x16_F32F16F16_SSILNSP_5MajorE0ELSR_0ELNSP_7ScaleInE1ELSS_1EEEEEENS4_6LayoutISD_NS5_IJSC_NSA_ILi0EEESW_EEEEENS5_IJNS4_10UnderscoreESZ_SZ_EEEEENS4_13SM90_TMA_LOADENS4_14ComposedLayoutINS4_7SwizzleILi2ELi4ELi3EEENS4_18smem_ptr_flag_bitsILi16EEENSV_INS5_IJNSA_ILi8EEESI_EEENS5_IJSI_SC_EEEEEEEvNS4_8identityENS4_23SM90_TMA_LOAD_MULTICASTES1C_vS1D_EENS_8epilogue10collective6detail29Sm90TmaWarpSpecializedAdapterINS1H_15DefaultEpilogueISK_SL_SL_NS1G_6thread17LinearCombinationISK_Li1EffLNS1L_9ScaleType4KindE0ELNS_15FloatRoundStyleE2ESK_EENS1_15EpilogueDefaultEEEEEvvEEEEvNT_6ParamsE,@function
        .size           _ZN7cutlass13device_kernelINS_4gemm6kernel13GemmUniversalIN4cute5tupleIJiiiiEEENS1_10collective13CollectiveMmaINS1_34MainloopSm90TmaGmmaWarpSpecializedILi11ENS5_IJNS4_1CILi2EEENSA_ILi1EEESC_EEENS1_35KernelTmaWarpSpecializedCooperativeEEENS5_IJNSA_ILi256EEENSA_ILi48EEENSA_ILi32EEEEEENS_6half_tENS5_IJlSC_lEEESK_SL_NS4_8TiledMMAINS4_8MMA_AtomIJNS4_4SM904GMMA25MMA_64x16x16_F32F16F16_SSILNSP_5MajorE0ELSR_0ELNSP_7ScaleInE1ELSS_1EEEEEENS4_6LayoutISD_NS5_IJSC_NSA_ILi0EEESW_EEEEENS5_IJNS4_10UnderscoreESZ_SZ_EEEEENS4_13SM90_TMA_LOADENS4_14ComposedLayoutINS4_7SwizzleILi2ELi4ELi3EEENS4_18smem_ptr_flag_bitsILi16EEENSV_INS5_IJNSA_ILi8EEESI_EEENS5_IJSI_SC_EEEEEEEvNS4_8identityENS4_23SM90_TMA_LOAD_MULTICASTES1C_vS1D_EENS_8epilogue10collective6detail29Sm90TmaWarpSpecializedAdapterINS1H_15DefaultEpilogueISK_SL_SL_NS1G_6thread17LinearCombinationISK_Li1EffLNS1L_9ScaleType4KindE0ELNS_15FloatRoundStyleE2ESK_EENS1_15EpilogueDefaultEEEEEvvEEEEvNT_6ParamsE,(.L_x_178 - _ZN7cutlass13device_kernelINS_4gemm6kernel13GemmUniversalIN4cute5tupleIJiiiiEEENS1_10collective13CollectiveMmaINS1_34MainloopSm90TmaGmmaWarpSpecializedILi11ENS5_IJNS4_1CILi2EEENSA_ILi1EEESC_EEENS1_35KernelTmaWarpSpecializedCooperativeEEENS5_IJNSA_ILi256EEENSA_ILi48EEENSA_ILi32EEEEEENS_6half_tENS5_IJlSC_lEEESK_SL_NS4_8TiledMMAINS4_8MMA_AtomIJNS4_4SM904GMMA25MMA_64x16x16_F32F16F16_SSILNSP_5MajorE0ELSR_0ELNSP_7ScaleInE1ELSS_1EEEEEENS4_6LayoutISD_NS5_IJSC_NSA_ILi0EEESW_EEEEENS5_IJNS4_10UnderscoreESZ_SZ_EEEEENS4_13SM90_TMA_LOADENS4_14ComposedLayoutINS4_7SwizzleILi2ELi4ELi3EEENS4_18smem_ptr_flag_bitsILi16EEENSV_INS5_IJNSA_ILi8EEESI_EEENS5_IJSI_SC_EEEEEEEvNS4_8identityENS4_23SM90_TMA_LOAD_MULTICASTES1C_vS1D_EENS_8epilogue10collective6detail29Sm90TmaWarpSpecializedAdapterINS1H_15DefaultEpilogueISK_SL_SL_NS1G_6thread17LinearCombinationISK_Li1EffLNS1L_9ScaleType4KindE0ELNS_15FloatRoundStyleE2ESK_EENS1_15EpilogueDefaultEEEEEvvEEEEvNT_6ParamsE)
        .other          _ZN7cutlass13device_kernelINS_4gemm6kernel13GemmUniversalIN4cute5tupleIJiiiiEEENS1_10collective13CollectiveMmaINS1_34MainloopSm90TmaGmmaWarpSpecializedILi11ENS5_IJNS4_1CILi2EEENSA_ILi1EEESC_EEENS1_35KernelTmaWarpSpecializedCooperativeEEENS5_IJNSA_ILi256EEENSA_ILi48EEENSA_ILi32EEEEEENS_6half_tENS5_IJlSC_lEEESK_SL_NS4_8TiledMMAINS4_8MMA_AtomIJNS4_4SM904GMMA25MMA_64x16x16_F32F16F16_SSILNSP_5MajorE0ELSR_0ELNSP_7ScaleInE1ELSS_1EEEEEENS4_6LayoutISD_NS5_IJSC_NSA_ILi0EEESW_EEEEENS5_IJNS4_10UnderscoreESZ_SZ_EEEEENS4_13SM90_TMA_LOADENS4_14ComposedLayoutINS4_7SwizzleILi2ELi4ELi3EEENS4_18smem_ptr_flag_bitsILi16EEENSV_INS5_IJNSA_ILi8EEESI_EEENS5_IJSI_SC_EEEEEEEvNS4_8identityENS4_23SM90_TMA_LOAD_MULTICASTES1C_vS1D_EENS_8epilogue10collective6detail29Sm90TmaWarpSpecializedAdapterINS1H_15DefaultEpilogueISK_SL_SL_NS1G_6thread17LinearCombinationISK_Li1EffLNS1L_9ScaleType4KindE0ELNS_15FloatRoundStyleE2ESK_EENS1_15EpilogueDefaultEEEEEvvEEEEvNT_6ParamsE,@"STO_CUDA_ENTRY STV_DEFAULT"
_ZN7cutlass13device_kernelINS_4gemm6kernel13GemmUniversalIN4cute5tupleIJiiiiEEENS1_10collective13CollectiveMmaINS1_34MainloopSm90TmaGmmaWarpSpecializedILi11ENS5_IJNS4_1CILi2EEENSA_ILi1EEESC_EEENS1_35KernelTmaWarpSpecializedCooperativeEEENS5_IJNSA_ILi256EEENSA_ILi48EEENSA_ILi32EEEEEENS_6half_tENS5_IJlSC_lEEESK_SL_NS4_8TiledMMAINS4_8MMA_AtomIJNS4_4SM904GMMA25MMA_64x16x16_F32F16F16_SSILNSP_5MajorE0ELSR_0ELNSP_7ScaleInE1ELSS_1EEEEEENS4_6LayoutISD_NS5_IJSC_NSA_ILi0EEESW_EEEEENS5_IJNS4_10UnderscoreESZ_SZ_EEEEENS4_13SM90_TMA_LOADENS4_14ComposedLayoutINS4_7SwizzleILi2ELi4ELi3EEENS4_18smem_ptr_flag_bitsILi16EEENSV_INS5_IJNSA_ILi8EEESI_EEENS5_IJSI_SC_EEEEEEEvNS4_8identityENS4_23SM90_TMA_LOAD_MULTICASTES1C_vS1D_EENS_8epilogue10collective6detail29Sm90TmaWarpSpecializedAdapterINS1H_15DefaultEpilogueISK_SL_SL_NS1G_6thread17LinearCombinationISK_Li1EffLNS1L_9ScaleType4KindE0ELNS_15FloatRoundStyleE2ESK_EENS1_15EpilogueDefaultEEEEEvvEEEEvNT_6ParamsE:
[----:B------:R-:W0:Y:S01]  /*0000*/  LDC R1, c[0x0][0x28] ;  /* 0x00000a00ff017b82 */ /* 0x000e220000000800 */
[----:B------:R-:W1:Y:S01]  /*0010*/  S2R R18, SR_TID.X ;  /* 0x0000000000127919 */ /* 0x000e620000002100 */
[----:B------:R-:W-:Y:S01]  /*0020*/  ELECT P0, URZ, PT ;  /* 0x00000000003f782f */ /* 0x000fe20003800000 */
[----:B------:R-:W-:Y:S01]  /*0030*/  BSSY B0, `(.L_x_0) ;  /* 0x000000f000007945 */ /* 0x000fe20003800000 */
[--C-:B-1----:R-:W-:Y:S02]  /*0040*/  SHF.R.U32.HI R0, RZ, 0x5, R18.reuse ;  /* 0x00000005ff007819 */ /* 0x102fe40000011612 */
[----:B------:R-:W-:-:S03]  /*0050*/  SHF.R.U32.HI R3, RZ, 0x7, R18 ;  /* 0x00000007ff037819 */ /* 0x000fc60000011612 */
[----:B------:R-:W1:Y:S04]  /*0060*/  SHFL.IDX PT, R2, R0, RZ, 0x1f ;  /* 0x00001fff00027589 */ /* 0x000e6800000e0000 */
[----:B------:R2:W3:Y:S01]  /*0070*/  SHFL.IDX PT, R5, R3, RZ, 0x1f ;  /* 0x00001fff03057589 */ /* 0x0004e200000e0000 */
[----:B-1----:R-:W-:-:S13]  /*0080*/  ISETP.NE.OR P0, PT, R2, RZ, !P0 ;  /* 0x000000ff0200720c */ /* 0x002fda0004705670 */
[----:B0-23--:R-:W-:Y:S05]  /*0090*/  @P0 BRA `(.L_x_1) ;  /* 0x0000000000200947 */ /* 0x00dfea0003800000 */
[----:B------:R-:W-:Y:S02]  /*00a0*/  ULDC.64 UR4, c[0x0][0x198] ;  /* 0x0000660000047ab9 */ /* 0x000fe40000000a00 */
[----:B------:R-:W-:Y:S02]  /*00b0*/  UIADD3 UR6, UP0, UR4, 0xf0, URZ ;  /* 0x000000f004067890 */ /* 0x000fe4000ff1e03f */
[----:B------:R-:W-:Y:S02]  /*00c0*/  UIADD3 UR4, UP1, UR4, 0x1f0, URZ ;  /* 0x000001f004047890 */ /* 0x000fe4000ff3e03f */
[----:B------:R-:W-:Y:S02]  /*00d0*/  UIADD3.X UR7, URZ, UR5, URZ, UP0, !UPT ;  /* 0x000000053f077290 */ /* 0x000fe400087fe43f */
[----:B------:R-:W-:-:S07]  /*00e0*/  UIADD3.X UR5, URZ, UR5, URZ, UP1, !UPT ;  /* 0x000000053f057290 */ /* 0x000fce0008ffe43f */
[----:B------:R0:W-:Y:S02]  /*00f0*/  UTMACCTL.PF [UR6] ;  /* 0x00000000060079b9 */ /* 0x0001e40008040000 */
[----:B------:R0:W-:Y:S02]  /*0100*/  UTMACCTL.PF [UR4] ;  /* 0x00000000040079b9 */ /* 0x0001e40008040000 */
[----:B0-----:R-:W-:Y:S01]  /*0110*/  NOP ;  /* 0x0000000000007918 */ /* 0x001fe20000000000 */
.L_x_1:
[----:B------:R-:W-:Y:S05]  /*0120*/  BSYNC B0 ;  /* 0x0000000000007941 */ /* 0x000fea0003800000 */
.L_x_0:
[----:B------:R-:W0:Y:S02]  /*0130*/  SHFL.IDX PT, R3, R0, RZ, 0x1f ;  /* 0x00001fff00037589 */ /* 0x000e2400000e0000 */
[----:B0-----:R-:W-:-:S13]  /*0140*/  ISETP.NE.AND P0, PT, R3, RZ, PT ;  /* 0x000000ff0300720c */ /* 0x001fda0003f05270 */
[----:B------:R-:W-:Y:S05]  /*0150*/  @P0 BRA `(.L_x_2) ;  /* 0x00000000009c0947 */ /* 0x000fea0003800000 */
[----:B------:R-:W-:Y:S01]  /*0160*/  ELECT P0, URZ, PT ;  /* 0x00000000003f782f */ /* 0x000fe20003800000 */
[----:B------:R-:W-:-:S12]  /*0170*/  BSSY B0, `(.L_x_2) ;  /* 0x0000025000007945 */ /* 0x000fd80003800000 */
[----:B------:R-:W-:Y:S05]  /*0180*/  @!P0 BRA `(.L_x_3) ;  /* 0x00000000008c8947 */ /* 0x000fea0003800000 */
[----:B------:R-:W0:Y:S01]  /*0190*/  S2UR UR8, SR_CgaCtaId ;  /* 0x00000000000879c3 */ /* 0x000e220000008800 */
[----:B------:R-:W-:Y:S01]  /*01a0*/  UMOV UR4, 0x400 ;  /* 0x0000040000047882 */ /* 0x000fe20000000000 */
[----:B------:R-:W-:Y:S01]  /*01b0*/  UMOV UR5, 0x1 ;  /* 0x0000000100057882 */ /* 0x000fe20000000000 */
[----:B------:R-:W-:Y:S02]  /*01c0*/  UMOV UR6, 0x4 ;  /* 0x0000000400067882 */ /* 0x000fe40000000000 */
[----:B------:R-:W-:-:S04]  /*01d0*/  UIADD3 UR6, -UR6, 0x100000, URZ ;  /* 0x0010000006067890 */ /* 0x000fc8000fffe13f */
[----:B------:R-:W-:Y:S02]  /*01e0*/  USHF.L.U32 UR7, UR6, 0xb, URZ ;  /* 0x0000000b06077899 */ /* 0x000fe4000800063f */
[----:B------:R-:W-:Y:S02]  /*01f0*/  USHF.L.U32 UR6, UR6, 0x1, URZ ;  /* 0x0000000106067899 */ /* 0x000fe4000800063f */
[----:B0-----:R-:W-:Y:S02]  /*0200*/  ULEA UR8, UR8, UR4, 0x18 ;  /* 0x0000000408087291 */ /* 0x001fe4000f8ec03f */
[----:B------:R-:W-:-:S04]  /*0210*/  UIADD3 UR4, -UR5, 0x100000, URZ ;  /* 0x0010000005047890 */ /* 0x000fc8000fffe13f */
[----:B------:R-:W-:Y:S02]  /*0220*/  USHF.L.U32 UR5, UR4, 0xb, URZ ;  /* 0x0000000b04057899 */ /* 0x000fe4000800063f */
[----:B------:R-:W-:Y:S01]  /*0230*/  USHF.L.U32 UR4, UR4, 0x1, URZ ;  /* 0x0000000104047899 */ /* 0x000fe2000800063f */
[----:B------:R-:W0:Y:S11]  /*0240*/  FENCE.VIEW.ASYNC.S ;  /* 0x00000000000073c6 */ /* 0x000e360000000000 */
[----:B0-----:R0:W1:Y:S01]  /*0250*/  SYNCS.EXCH.64 URZ, [UR8], UR4 ;  /* 0x00000004083f75b2 */ /* 0x0010620008000100 */
[----:B------:R0:W2:Y:S01]  /*0260*/  SYNCS.EXCH.64 URZ, [UR8+0x58], UR6 ;  /* 0x00005806083f75b2 */ /* 0x0000a20008000100 */
[----:B------:R0:W3:Y:S01]  /*0270*/  SYNCS.EXCH.64 URZ, [UR8+0x8], UR4 ;  /* 0x00000804083f75b2 */ /* 0x0000e20008000100 */
[----:B------:R0:W4:Y:S01]  /*0280*/  SYNCS.EXCH.64 URZ, [UR8+0x60], UR6 ;  /* 0x00006006083f75b2 */ /* 0x0001220008000100 */
[----:B------:R0:W0:Y:S01]  /*0290*/  SYNCS.EXCH.64 URZ, [UR8+0x10], UR4 ;  /* 0x00001004083f75b2 */ /* 0x0000220008000100 */
        /* <DEDUP_REMOVED lines=17> */
[----:B------:R-:W-:Y:S01]  /*03b0*/  NOP ;  /* 0x0000000000007918 */ /* 0x000fe20000000000 */
.L_x_3:
[----:B0-----:R-:W-:Y:S05]  /*03c0*/  BSYNC B0 ;  /* 0x0000000000007941 */ /* 0x001fea0003800000 */
.L_x_2:
[----:B------:R-:W-:Y:S01]  /*03d0*/  SHF.R.S32.HI R7, RZ, 0x1f, R18 ;  /* 0x0000001fff077819 */ /* 0x000fe20000011412 */
[----:B------:R-:W0:Y:S01]  /*03e0*/  SHFL.IDX PT, R0, R0, RZ, 0x1f ;  /* 0x00001fff00007589 */ /* 0x000e2200000e0000 */
[----:B------:R-:W5:Y:S01]  /*03f0*/  S2UR UR8, SR_CTAID.X ;  /* 0x00000000000879c3 */ /* 0x000f620000002500 */
[----:B------:R-:W-:Y:S02]  /*0400*/  ELECT P0, URZ, PT ;  /* 0x00000000003f782f */ /* 0x000fe40003800000 */
[----:B------:R-:W-:Y:S01]  /*0410*/  LEA.HI R7, R7, R18, RZ, 0x7 ;  /* 0x0000001207077211 */ /* 0x000fe200078f38ff */
[----:B------:R-:W1:Y:S01]  /*0420*/  S2R R4, SR_CTAID.Y ;  /* 0x0000000000047919 */ /* 0x000e620000002600 */
[----:B------:R-:W-:Y:S01]  /*0430*/  SHF.R.S32.HI R8, RZ, 0x1f, R3 ;  /* 0x0000001fff087819 */ /* 0x000fe20000011403 */
[----:B------:R-:W-:Y:S01]  /*0440*/  ULDC UR4, c[0x0][0x150] ;  /* 0x0000540000047ab9 */ /* 0x000fe20000000800 */
[----:B------:R-:W-:Y:S01]  /*0450*/  LOP3.LUT R7, R7, 0xffffff80, RZ, 0xc0, !PT ;  /* 0xffffff8007077812 */ /* 0x000fe200078ec0ff */
[----:B------:R-:W-:Y:S01]  /*0460*/  NOP ;  /* 0x0000000000007918 */ /* 0x000fe20000000000 */
[----:B------:R-:W-:Y:S01]  /*0470*/  LEA.HI R8, R8, R3, RZ, 0x2 ;  /* 0x0000000308087211 */ /* 0x000fe200078f10ff */
[----:B------:R-:W2:Y:S01]  /*0480*/  LDC R10, c[0x0][0x144] ;  /* 0x00005100ff0a7b82 */ /* 0x000ea20000000800 */
[----:B------:R-:W-:Y:S01]  /*0490*/  NOP ;  /* 0x0000000000007918 */ /* 0x000fe20000000000 */
[----:B------:R-:W-:Y:S01]  /*04a0*/  IMAD.IADD R6, R18, 0x1, -R7 ;  /* 0x0000000112067824 */ /* 0x000fe200078e0a07 */
[----:B------:R-:W-:Y:S01]  /*04b0*/  LOP3.LUT R8, R8, 0x3ffffffc, RZ, 0xc0, !PT ;  /* 0x3ffffffc08087812 */ /* 0x000fe200078ec0ff */
[----:B------:R-:W-:Y:S01]  /*04c0*/  IMAD.MOV.U32 R23, RZ, RZ, 0x1 ;  /* 0x00000001ff177424 */ /* 0x000fe200078e00ff */
[----:B------:R-:W-:-:S02]  /*04d0*/  ISETP.NE.AND P3, PT, R5, RZ, PT ;  /* 0x000000ff0500720c */ /* 0x000fc40003f65270 */
[----:B------:R-:W-:Y:S01]  /*04e0*/  SHF.R.S32.HI R7, RZ, 0x1f, R6 ;  /* 0x0000001fff077819 */ /* 0x000fe20000011406 */
[----:B------:R-:W-:Y:S01]  /*04f0*/  IMAD.IADD R8, R3, 0x1, -R8 ;  /* 0x0000000103087824 */ /* 0x000fe200078e0a08 */
[----:B------:R-:W3:Y:S02]  /*0500*/  LDC R13, c[0x0][0x140] ;  /* 0x00005000ff0d7b82 */ /* 0x000ee40000000800 */
[----:B------:R-:W-:Y:S02]  /*0510*/  LEA.HI R7, R7, R6, RZ, 0x3 ;  /* 0x0000000607077211 */ /* 0x000fe400078f18ff */
[----:B0-----:R-:W-:Y:S02]  /*0520*/  ISETP.NE.OR P0, PT, R0, RZ, !P0 ;  /* 0x000000ff0000720c */ /* 0x001fe40004705670 */
[--C-:B------:R-:W-:Y:S02]  /*0530*/  SHF.R.S32.HI R0, RZ, 0x3, R7.reuse ;  /* 0x00000003ff007819 */ /* 0x100fe40000011407 */
[----:B------:R-:W-:-:S02]  /*0540*/  SHF.R.S32.HI R7, RZ, 0x1f, R7 ;  /* 0x0000001fff077819 */ /* 0x000fc40000011407 */
[----:B-----5:R-:W-:Y:S02]  /*0550*/  I2FP.F32.U32 R9, UR8 ;  /* 0x0000000800097c45 */ /* 0x020fe40008201000 */
[----:B------:R-:W-:-:S03]  /*0560*/  LEA.HI R7, R7, R0, RZ, 0x2 ;  /* 0x0000000007077211 */ /* 0x000fc600078f10ff */
[----:B------:R-:W-:Y:S01]  /*0570*/  FMUL R9, R9, UR4 ;  /* 0x0000000409097c20 */ /* 0x000fe20008400000 */
[----:B------:R-:W-:Y:S01]  /*0580*/  LOP3.LUT R7, R7, 0xfffffffc, RZ, 0xc0, !PT ;  /* 0xfffffffc07077812 */ /* 0x000fe200078ec0ff */
[----:B------:R-:W-:Y:S01]  /*0590*/  VOTEU.ALL UP0, P0 ;  /* 0x00000000003f7886 */ /* 0x000fe20000000000 */
[----:B-1----:R-:W-:Y:S01]  /*05a0*/  I2FP.F32.U32 R3, R4 ;  /* 0x0000000400037245 */ /* 0x002fe20000201000 */
[----:B------:R-:W-:Y:S01]  /*05b0*/  ULDC UR4, c[0x0][0x154] ;  /* 0x0000550000047ab9 */ /* 0x000fe20000000800 */
[----:B------:R-:W-:Y:S01]  /*05c0*/  VOTEU.ALL UP1, P0 ;  /* 0x00000000003f7886 */ /* 0x000fe20000020000 */
[----:B------:R-:W0:Y:S01]  /*05d0*/  F2I.U32.TRUNC.NTZ R9, R9 ;  /* 0x0000000900097305 */ /* 0x000e22000020f000 */
[----:B------:R-:W-:Y:S01]  /*05e0*/  IMAD.IADD R7, R0, 0x1, -R7 ;  /* 0x0000000100077824 */ /* 0x000fe200078e0a07 */
[----:B------:R-:W1:Y:S01]  /*05f0*/  @!UP0 S2UR UR7, SR_CgaCtaId ;  /* 0x00000000000789c3 */ /* 0x000e620000008800 */
[----:B------:R-:W-:Y:S01]  /*0600*/  FMUL R12, R3, UR4 ;  /* 0x00000004030c7c20 */ /* 0x000fe20008400000 */
[----:B------:R-:W-:Y:S01]  /*0610*/  UMOV UR4, 0x20 ;  /* 0x0000002000047882 */ /* 0x000fe20000000000 */
[----:B------:R-:W-:Y:S01]  /*0620*/  IMAD R8, R8, 0x4, R7 ;  /* 0x0000000408087824 */ /* 0x000fe200078e0207 */
[----:B------:R-:W-:Y:S01]  /*0630*/  @!UP0 UMOV UR6, 0x400 ;  /* 0x0000040000068882 */ /* 0x000fe20000000000 */
[----:B------:R-:W-:-:S04]  /*0640*/  @!UP0 UIADD3 UR4, -UR4, 0x100000, URZ ;  /* 0x0010000004048890 */ /* 0x000fc8000fffe13f */
[----:B------:R-:W-:Y:S02]  /*0650*/  @!UP0 USHF.L.U32 UR5, UR4, 0xb, URZ ;  /* 0x0000000b04058899 */ /* 0x000fe4000800063f */
[----:B------:R-:W-:Y:S01]  /*0660*/  @!UP0 USHF.L.U32 UR4, UR4, 0x1, URZ ;  /* 0x0000000104048899 */ /* 0x000fe2000800063f */
[----:B---3--:R-:W-:Y:S01]  /*0670*/  ISETP.EQ.U32.AND P2, PT, R13, 0x1, PT ;  /* 0x000000010d00780c */ /* 0x008fe20003f42070 */
[----:B------:R-:W3:Y:S01]  /*0680*/  F2I.U32.TRUNC.NTZ R12, R12 ;  /* 0x0000000c000c7305 */ /* 0x000ee2000020f000 */
[----:B------:R-:W-:Y:S01]  /*0690*/  LEA.HI R0, R8, R8, RZ, 0x1 ;  /* 0x0000000808007211 */ /* 0x000fe200078f08ff */
[----:B------:R-:W5:Y:S03]  /*06a0*/  LDC R7, c[0x0][0x148] ;  /* 0x00005200ff077b82 */ /* 0x000f660000000800 */
[----:B------:R-:W-:Y:S01]  /*06b0*/  LOP3.LUT R11, R0, 0xfffffffe, RZ, 0xc0, !PT ;  /* 0xfffffffe000b7812 */ /* 0x000fe200078ec0ff */
[----:B0-----:R-:W-:Y:S01]  /*06c0*/  IMAD.MOV R15, RZ, RZ, -R9 ;  /* 0x000000ffff0f7224 */ /* 0x001fe200078e0a09 */
[----:B------:R-:W-:-:S03]  /*06d0*/  SHF.R.S32.HI R9, RZ, 0x1f, R2 ;  /* 0x0000001fff097819 */ /* 0x000fc60000011402 */
[----:B--2---:R-:W-:Y:S01]  /*06e0*/  IMAD R3, R10, R15, UR8 ;  /* 0x000000080a037e24 */ /* 0x004fe2000f8e020f */
[----:B------:R-:W-:Y:S01]  /*06f0*/  LEA.HI R9, R9, R2, RZ, 0x2 ;  /* 0x0000000209097211 */ /* 0x000fe200078f10ff */
[C---:B------:R-:W-:Y:S02]  /*0700*/  IMAD.IADD R0, R8.reuse, 0x1, -R11 ;  /* 0x0000000108007824 */ /* 0x040fe400078e0a0b */
[----:B------:R-:W-:Y:S01]  /*0710*/  IMAD.SHL.U32 R11, R8, 0x4, RZ ;  /* 0x00000004080b7824 */ /* 0x000fe200078e00ff */
[----:B------:R-:W-:Y:S01]  /*0720*/  LOP3.LUT R9, R9, 0xfffffffc, RZ, 0xc0, !PT ;  /* 0xfffffffc09097812 */ /* 0x000fe200078ec0ff */
[----:B---3--:R-:W-:Y:S01]  /*0730*/  IMAD.MOV R21, RZ, RZ, -R12 ;  /* 0x000000ffff157224 */ /* 0x008fe200078e0a0c */
[----:B------:R-:W-:Y:S01]  /*0740*/  ISETP.NE.AND P4, PT, R0, R3, PT ;  /* 0x000000030000720c */ /* 0x000fe20003f85270 */
[----:B-1----:R-:W-:Y:S01]  /*0750*/  @!UP0 ULEA UR6, UR7, UR6, 0x18 ;  /* 0x0000000607068291 */ /* 0x002fe2000f8ec03f */
[----:B------:R-:W-:Y:S01]  /*0760*/  LOP3.LUT R22, R8, 0xc, R11, 0x78, !PT ;  /* 0x0000000c08167812 */ /* 0x000fe200078e780b */
[----:B------:R-:W-:Y:S01]  /*0770*/  IMAD.IADD R0, R2, 0x1, -R9 ;  /* 0x0000000102007824 */ /* 0x000fe200078e0a09 */
[----:B------:R-:W-:Y:S01]  /*0780*/  VOTEU.ALL UP0, P0 ;  /* 0x00000000003f7886 */ /* 0x000fe20000000000 */
[----:B------:R-:W-:Y:S01]  /*0790*/  LOP3.LUT P0, RZ, R6, 0x7, RZ, 0xc0, !PT ;  /* 0x0000000706ff7812 */ /* 0x000fe2000780c0ff */
[----:B------:R-:W-:-:S02]  /*07a0*/  VIADD R6, R5, 0xffffffff ;  /* 0xffffffff05067836 */ /* 0x000fc40000000000 */
[----:B------:R-:W-:Y:S01]  /*07b0*/  ISETP.NE.AND P1, PT, R0, 0x3, PT ;  /* 0x000000030000780c */ /* 0x000fe20003f25270 */
[----:B-----5:R-:W-:Y:S01]  /*07c0*/  IMAD R9, R7, R21, R4 ;  /* 0x0000001507097224 */ /* 0x020fe200078e0204 */
[----:B------:R-:W-:Y:S02]  /*07d0*/  ISETP.LT.U32.AND P0, PT, R22, 0x2, !P0 ;  /* 0x000000021600780c */ /* 0x000fe40004701070 */
[----:B------:R-:W-:Y:S01]  /*07e0*/  ISETP.EQ.OR P1, PT, R0, RZ, !P1 ;  /* 0x000000ff0000720c */ /* 0x000fe20004f22670 */
[----:B------:R-:W0:Y:S02]  /*07f0*/  FENCE.VIEW.ASYNC.S ;  /* 0x00000000000073c6 */ /* 0x000e240000000000 */
[----:B0-----:R0:W1:Y:S01]  /*0800*/  @!UP0 SYNCS.EXCH.64 URZ, [UR6+0xc0], UR4 ;  /* 0x0000c004063f85b2 */ /* 0x0010620008000100 */
[----:B------:R-:W-:Y:S02]  /*0810*/  @P4 LEA.HI R2, R22, R22, RZ, 0x1 ;  /* 0x0000001616024211 */ /* 0x000fe400078f08ff */
[----:B------:R-:W-:-:S02]  /*0820*/  ISETP.EQ.AND P1, PT, R5, RZ, P1 ;  /* 0x000000ff0500720c */ /* 0x000fc40000f22270 */
[----:B------:R-:W-:Y:S02]  /*0830*/  @P4 SHF.R.S32.HI R2, RZ, 0x1, R2 ;  /* 0x00000001ff024819 */ /* 0x000fe40000011402 */
[----:B------:R-:W-:Y:S02]  /*0840*/  ISETP.GE.U32.AND P6, PT, R6, 0x2, PT ;  /* 0x000000020600780c */ /* 0x000fe40003fc6070 */
[----:B------:R-:W-:Y:S02]  /*0850*/  @P4 ISETP.NE.AND P5, PT, R2, R9, PT ;  /* 0x000000090200420c */ /* 0x000fe40003fa5270 */
[----:B------:R-:W-:Y:S02]  /*0860*/  SEL R2, RZ, 0x1, !P0 ;  /* 0x00000001ff027807 */ /* 0x000fe40004000000 */
[----:B------:R-:W-:Y:S02]  /*0870*/  @P4 SEL R23, RZ, 0x1, P5 ;  /* 0x00000001ff174807 */ /* 0x000fe40002800000 */
[----:B------:R-:W-:Y:S01]  /*0880*/  SEL R19, RZ, 0x1, !P1 ;  /* 0x00000001ff137807 */ /* 0x000fe20004800000 */
[----:B------:R0:W2:Y:S01]  /*0890*/  @!UP1 SYNCS.EXCH.64 URZ, [UR6+0xc8], UR4 ;  /* 0x0000c804063f95b2 */ /* 0x0000a20008000100 */
[----:B------:R-:W-:Y:S01]  /*08a0*/  LOP3.LUT R23, R23, R2, RZ, 0xc0, !PT ;  /* 0x0000000217177212 */ /* 0x000fe200078ec0ff */
[----:B------:R-:W-:Y:S01]  /*08b0*/  NOP ;  /* 0x0000000000007918 */ /* 0x000fe20000000000 */
[----:B------:R-:W-:Y:S01]  /*08c0*/  SEL R19, R19, 0x2, P6 ;  /* 0x0000000213137807 */ /* 0x000fe20003000000 */
[----:B------:R-:W-:Y:S06]  /*08d0*/  @!P2 BRA `(.L_x_4) ;  /* 0x000000000008a947 */ /* 0x000fec0003800000 */
[----:B-12-4-:R-:W-:Y:S01]  /*08e0*/  UCGABAR_ARV ;  /* 0x00000000000079c7 */ /* 0x016fe20008000000 */
[----:B------:R-:W-:Y:S05]  /*08f0*/  BRA `(.L_x_5) ;  /* 0x0000000000047947 */ /* 0x000fea0003800000 */
.L_x_4:
[----:B-12-4-:R-:W-:Y:S01]  /*0900*/  NOP ;  /* 0x0000000000007918 */ /* 0x016fe20000000000 */
.L_x_5:
[----:B------:R-:W1:Y:S01]  /*0910*/  LDC R2, c[0x0][0x65c] ;  /* 0x00019700ff027b82 */ /* 0x000e620000000800 */
[----:B------:R-:W-:Y:S02]  /*0920*/  IMAD.U32 R8, RZ, RZ, UR8 ;  /* 0x00000008ff087e24 */ /* 0x000fe4000f8e00ff */
[----:B------:R-:W-:Y:S01]  /*0930*/  IMAD.MOV.U32 R9, RZ, RZ, RZ ;  /* 0x000000ffff097224 */ /* 0x000fe200078e00ff */
[----:B-1----:R-:W-:-:S04]  /*0940*/  ISETP.NE.AND P1, PT, R2, 0x1, PT ;  /* 0x000000010200780c */ /* 0x002fc80003f25270 */
[----:B------:R-:W-:-:S09]  /*0950*/  P2R R5, PR, RZ, 0x2 ;  /* 0x00000002ff057803 */ /* 0x000fd20000000000 */
[----:B------:R-:W1:Y:S01]  /*0960*/  @P1 LDC R17, c[0x0][0x10] ;  /* 0x00000400ff111b82 */ /* 0x000e620000000800 */
[----:B------:R-:W-:Y:S02]  /*0970*/  @P1 IMAD.MOV.U32 R5, RZ, RZ, RZ ;  /* 0x000000ffff051224 */ /* 0x000fe400078e00ff */
[----:B------:R-:W-:-:S05]  /*0980*/  @P1 IMAD.MOV.U32 R13, RZ, RZ, RZ ;  /* 0x000000ffff0d1224 */ /* 0x000fca00078e00ff */
[----:B------:R-:W2:Y:S01]  /*0990*/  @!P1 LDC R11, c[0x0][0xc] ;  /* 0x00000300ff0b9b82 */ /* 0x000ea20000000800 */
[----:B-1----:R-:W-:-:S04]  /*09a0*/  @P1 IMAD.WIDE.U32 R16, R17, UR8, R4 ;  /* 0x0000000811101c25 */ /* 0x002fc8000f8e0004 */
[----:B------:R-:W-:Y:S02]  /*09b0*/  @P1 IMAD.IADD R17, R17, 0x1, R13 ;  /* 0x0000000111111824 */ /* 0x000fe400078e020d */
[----:B--2---:R-:W-:-:S04]  /*09c0*/  @!P1 IMAD.WIDE.U32 R8, R4, R11, R8 ;  /* 0x0000000b04089225 */ /* 0x004fc800078e0008 */
[----:B------:R-:W-:Y:S02]  /*09d0*/  @!P1 IMAD.MOV.U32 R16, RZ, RZ, R8 ;  /* 0x000000ffff109224 */ /* 0x000fe400078e0008 */
[----:B------:R-:W-:Y:S01]  /*09e0*/  @!P1 IMAD.MOV.U32 R17, RZ, RZ, R9 ;  /* 0x000000ffff119224 */ /* 0x000fe200078e0009 */
[----:B------:R-:W-:Y:S06]  /*09f0*/  @!P2 BRA `(.L_x_6) ;  /* 0x00000000000ca947 */ /* 0x000fec0003800000 */
[----:B------:R-:W-:Y:S01]  /*0a00*/  UCGABAR_WAIT ;  /* 0x0000000000007dc7 */ /* 0x000fe20008000000 */
[----:B------:R-:W-:Y:S01]  /*0a10*/  CCTL.IVALL ;  /* 0x00000000ff00798f */ /* 0x000fe20002000000 */
[----:B------:R-:W-:Y:S05]  /*0a20*/  BRA `(.L_x_7) ;  /* 0x0000000000047947 */ /* 0x000fea0003800000 */
.L_x_6:
[----:B------:R-:W-:Y:S06]  /*0a30*/  BAR.SYNC.DEFER_BLOCKING 0x0 ;  /* 0x0000000000007b1d */ /* 0x000fec0000010000 */
.L_x_7:
[----:B------:R-:W-:Y:S05]  /*0a40*/  @!P3 BRA `(.L_x_8) ;  /* 0x000000540068b947 */ /* 0x000fea0003800000 */
[----:B------:R-:W-:-:S13]  /*0a50*/  ISETP.GT.U32.AND P0, PT, R6, 0x1, PT ;  /* 0x000000010600780c */ /* 0x000fda0003f04070 */
[----:B0-----:R-:W-:Y:S05]  /*0a60*/  @P0 EXIT ;  /* 0x000000000000094d */ /* 0x001fea0003800000 */
[----:B------:R-:W-:Y:S01]  /*0a70*/  ULDC.64 UR4, c[0x0][0x650] ;  /* 0x0001940000047ab9 */ /* 0x000fe20000000a00 */
[----:B------:R-:W-:Y:S01]  /*0a80*/  PRMT R0, RZ, 0x7610, R0 ;  /* 0x00007610ff007816 */ /* 0x000fe20000000000 */
[----:B------:R-:W-:Y:S01]  /*0a90*/  IMAD.MOV.U32 R76, RZ, RZ, -0x1 ;  /* 0xffffffffff4c7424 */ /* 0x000fe200078e00ff */
[----:B------:R-:W-:Y:S01]  /*0aa0*/  ISETP.GE.U32.AND P0, PT, R16, UR4, PT ;  /* 0x0000000410007c0c */ /* 0x000fe2000bf06070 */
[----:B------:R-:W-:Y:S02]  /*0ab0*/  IMAD.MOV.U32 R77, RZ, RZ, -0x1 ;  /* 0xffffffffff4d7424 */ /* 0x000fe400078e00ff */
[----:B------:R-:W-:Y:S01]  /*0ac0*/  IMAD.MOV.U32 R73, RZ, RZ, -0x1 ;  /* 0xffffffffff497424 */ /* 0x000fe200078e00ff */
[----:B------:R-:W-:-:S13]  /*0ad0*/  ISETP.GE.U32.AND.EX P0, PT, R17, UR5, PT, P0 ;  /* 0x0000000511007c0c */ /* 0x000fda000bf06100 */
[----:B------:R-:W-:Y:S05]  /*0ae0*/  @P0 BRA `(.L_x_9) ;  /* 0x0000000400280947 */ /* 0x000fea0003800000 */
[----:B------:R-:W0:Y:S01]  /*0af0*/  LDC.64 R24, c[0x0][0x628] ;  /* 0x00018a00ff187b82 */ /* 0x000e220000000a00 */
[----:B------:R-:W-:Y:S02]  /*0b00*/  IMAD.MOV.U32 R8, RZ, RZ, R16 ;  /* 0x000000ffff087224 */ /* 0x000fe400078e0010 */
[----:B------:R-:W-:-:S05]  /*0b10*/  IMAD.MOV.U32 R9, RZ, RZ, R17 ;  /* 0x000000ffff097224 */ /* 0x000fca00078e0011 */
[----:B------:R-:W1:Y:S08]  /*0b20*/  LDC R0, c[0x0][0x630] ;  /* 0x00018c00ff007b82 */ /* 0x000e700000000800 */
[----:B------:R-:W2:Y:S01]  /*0b30*/  LDC.64 R26, c[0x0][0x620] ;  /* 0x00018800ff1a7b82 */ /* 0x000ea20000000a00 */
[----:B0-----:R-:W-:-:S04]  /*0b40*/  ISETP.NE.U32.AND P0, PT, R24, RZ, PT ;  /* 0x000000ff1800720c */ /* 0x001fc80003f05070 */
[----:B------:R-:W-:-:S13]  /*0b50*/  ISETP.NE.AND.EX P0, PT, R25, RZ, PT, P0 ;  /* 0x000000ff1900720c */ /* 0x000fda0003f05300 */
[----:B-12---:R-:W-:Y:S05]  /*0b60*/  @!P0 BRA `(.L_x_10) ;  /* 0x0000000000288947 */ /* 0x006fea0003800000 */
[----:B------:R-:W0:Y:S02]  /*0b70*/  LDC R13, c[0x0][0x634] ;  /* 0x00018d00ff0d7b82 */ /* 0x000e240000000800 */
[----:B0-----:R-:W-:-:S05]  /*0b80*/  IADD3 R13, P0, R16, R13, RZ ;  /* 0x0000000d100d7210 */ /* 0x001fca0007f1e0ff */
[----:B------:R-:W-:-:S04]  /*0b90*/  IMAD.X R15, RZ, RZ, R17, P0 ;  /* 0x000000ffff0f7224 */ /* 0x000fc800000e0611 */
[----:B------:R-:W-:-:S04]  /*0ba0*/  IMAD.WIDE.U32 R8, R15, R24, RZ ;  /* 0x000000180f087225 */ /* 0x000fc800078e00ff */
[----:B------:R-:W-:-:S04]  /*0bb0*/  IMAD.WIDE.U32 R10, P0, R13, R25, R8 ;  /* 0x000000190d0a7225 */ /* 0x000fc80007800008 */
[----:B------:R-:W-:-:S04]  /*0bc0*/  IMAD.WIDE.U32 R8, R13, R24, RZ ;  /* 0x000000180d087225 */ /* 0x000fc800078e00ff */
[----:B------:R-:W-:Y:S01]  /*0bd0*/  IMAD.X R13, RZ, RZ, RZ, P0 ;  /* 0x000000ffff0d7224 */ /* 0x000fe200000e06ff */
[----:B------:R-:W-:Y:S01]  /*0be0*/  IADD3 RZ, P0, R9, R10, RZ ;  /* 0x0000000a09ff7210 */ /* 0x000fe20007f1e0ff */
[----:B------:R-:W-:-:S04]  /*0bf0*/  IMAD.MOV.U32 R12, RZ, RZ, R11 ;  /* 0x000000ffff0c7224 */ /* 0x000fc800078e000b */
[----:B------:R-:W-:-:S08]  /*0c00*/  IMAD.WIDE.U32.X R8, R15, R25, R12, P0 ;  /* 0x000000190f087225 */ /* 0x000fd000000e040c */
.L_x_10:
[----:B------:R-:W0:Y:S01]  /*0c10*/  LDC.64 R24, c[0x0][0x640] ;  /* 0x00019000ff187b82 */ /* 0x000e220000000a00 */
[-CC-:B------:R-:W-:Y:S01]  /*0c20*/  SHF.R.U64 R73, R8, R0.reuse, R9.reuse ;  /* 0x0000000008497219 */ /* 0x180fe20000001209 */
[----:B------:R-:W-:Y:S01]  /*0c30*/  IMAD R30, R7, R21, R4 ;  /* 0x00000015071e7224 */ /* 0x000fe200078e0204 */
[----:B------:R-:W-:Y:S01]  /*0c40*/  SHF.R.U32.HI R0, RZ, R0, R9 ;  /* 0x00000000ff007219 */ /* 0x000fe20000011609 */
[----:B------:R-:W-:Y:S01]  /*0c50*/  IMAD.MOV.U32 R21, RZ, RZ, 0x1 ;  /* 0x00000001ff157424 */ /* 0x000fe200078e00ff */
[----:B------:R-:W-:-:S03]  /*0c60*/  IADD3 R5, P0, RZ, -R73, RZ ;  /* 0x80000049ff057210 */ /* 0x000fc60007f1e0ff */
[----:B------:R-:W1:Y:S02]  /*0c70*/  LDC R6, c[0x0][0x618] ;  /* 0x00018600ff067b82 */ /* 0x000e640000000800 */
[----:B------:R-:W-:-:S04]  /*0c80*/  IMAD.X R9, RZ, RZ, ~R0, P0 ;  /* 0x000000ffff097224 */ /* 0x000fc800000e0e00 */
[-C--:B------:R-:W-:Y:S02]  /*0c90*/  IMAD R0, R9, R26.reuse, RZ ;  /* 0x0000001a09007224 */ /* 0x080fe400078e02ff */
[----:B------:R-:W2:Y:S01]  /*0ca0*/  LDC R11, c[0x0][0x608] ;  /* 0x00018200ff0b7b82 */ /* 0x000ea20000000800 */
[----:B------:R-:W-:-:S04]  /*0cb0*/  IMAD.WIDE.U32 R8, R5, R26, R16 ;  /* 0x0000001a05087225 */ /* 0x000fc800078e0010 */
[----:B------:R-:W-:-:S03]  /*0cc0*/  IMAD R5, R5, R27, R0 ;  /* 0x0000001b05057224 */ /* 0x000fc600078e0200 */
[----:B------:R-:W3:Y:S01]  /*0cd0*/  LDC R12, c[0x0][0x658] ;  /* 0x00019600ff0c7b82 */ /* 0x000ee20000000800 */
[----:B0-----:R-:W-:Y:S01]  /*0ce0*/  ISETP.NE.U32.AND P0, PT, R24, RZ, PT ;  /* 0x000000ff1800720c */ /* 0x001fe20003f05070 */
[----:B------:R-:W-:Y:S02]  /*0cf0*/  IMAD.IADD R5, R9, 0x1, R5 ;  /* 0x0000000109057824 */ /* 0x000fe400078e0205 */
[----:B------:R-:W-:Y:S01]  /*0d00*/  IMAD.MOV.U32 R9, RZ, RZ, -0x1 ;  /* 0xffffffffff097424 */ /* 0x000fe200078e00ff */
[----:B------:R-:W-:-:S03]  /*0d10*/  ISETP.NE.AND.EX P0, PT, R25, RZ, PT, P0 ;  /* 0x000000ff1900720c */ /* 0x000fc60003f05300 */
[----:B------:R-:W0:Y:S01]  /*0d20*/  LDC R15, c[0x0][0x600] ;  /* 0x00018000ff0f7b82 */ /* 0x000e220000000800 */
[-CC-:B-1----:R-:W-:Y:S02]  /*0d30*/  SHF.R.U64 R13, R8, R6.reuse, R5.reuse ;  /* 0x00000006080d7219 */ /* 0x182fe40000001205 */
[----:B------:R-:W-:-:S05]  /*0d40*/  SHF.R.U32.HI R0, RZ, R6, R5 ;  /* 0x00000006ff007219 */ /* 0x000fca0000011605 */
[----:B------:R-:W1:Y:S01]  /*0d50*/  LDC R14, c[0x0][0x648] ;  /* 0x00019200ff0e7b82 */ /* 0x000e620000000800 */
[-CC-:B--2---:R-:W-:Y:S02]  /*0d60*/  SHF.R.U64 R27, R13, R11.reuse, R0.reuse ;  /* 0x0000000b0d1b7219 */ /* 0x184fe40000001200 */
[----:B------:R-:W-:-:S05]  /*0d70*/  SHF.R.U32.HI R5, RZ, R11, R0 ;  /* 0x0000000bff057219 */ /* 0x000fca0000011600 */
[----:B------:R-:W2:Y:S01]  /*0d80*/  LDC R20, c[0x0][0x638] ;  /* 0x00018e00ff147b82 */ /* 0x000ea20000000800 */
[-CC-:B---3--:R-:W-:Y:S02]  /*0d90*/  SHF.R.U64 R28, R27, R12.reuse, R5.reuse ;  /* 0x0000000c1b1c7219 */ /* 0x188fe40000001205 */
[-C--:B------:R-:W-:Y:S02]  /*0da0*/  SHF.L.U32 R0, R9, R12.reuse, RZ ;  /* 0x0000000c09007219 */ /* 0x080fe400000006ff */
[----:B------:R-:W-:Y:S01]  /*0db0*/  SHF.R.U32.HI R5, RZ, R12, R5 ;  /* 0x0000000cff057219 */ /* 0x000fe20000011605 */
[----:B------:R-:W-:Y:S01]  /*0dc0*/  IMAD.MOV.U32 R4, RZ, RZ, R28 ;  /* 0x000000ffff047224 */ /* 0x000fe200078e001c */
[----:B------:R-:W-:Y:S01]  /*0dd0*/  LOP3.LUT R10, RZ, R0, RZ, 0x33, !PT ;  /* 0x00000000ff0a7212 */ /* 0x000fe200078e33ff */
[----:B------:R-:W3:Y:S01]  /*0de0*/  LDC R26, c[0x0][0x610] ;  /* 0x00018400ff1a7b82 */ /* 0x000ee20000000800 */
[----:B------:R-:W-:Y:S05]  /*0df0*/  @!P0 BRA `(.L_x_11) ;  /* 0x0000000000288947 */ /* 0x000fea0003800000 */
[----:B------:R-:W4:Y:S02]  /*0e00*/  LDC R9, c[0x0][0x64c] ;  /* 0x00019300ff097b82 */ /* 0x000f240000000800 */
[----:B----4-:R-:W-:-:S05]  /*0e10*/  IADD3 R9, P0, R28, R9, RZ ;  /* 0x000000091c097210 */ /* 0x010fca0007f1e0ff */
        /* <DEDUP_REMOVED lines=8> */
.L_x_11:
[----:B-1----:R-:W-:Y:S01]  /*0ea0*/  SHF.R.U64 R4, R4, R14, R5 ;  /* 0x0000000e04047219 */ /* 0x002fe20000001205 */
[----:B0-----:R-:W-:Y:S01]  /*0eb0*/  VIADD R6, R15, 0xffffffff ;  /* 0xffffffff0f067836 */ /* 0x001fe20000000000 */
[----:B------:R-:W-:Y:S02]  /*0ec0*/  SHF.L.U32 R0, R21, R12, RZ ;  /* 0x0000000c15007219 */ /* 0x000fe400000006ff */
[----:B------:R-:W-:Y:S01]  /*0ed0*/  LOP3.LUT R5, R27, R10, RZ, 0xc0, !PT ;  /* 0x0000000a1b057212 */ /* 0x000fe200078ec0ff */
[----:B------:R-:W-:Y:S01]  /*0ee0*/  IMAD.MOV R7, RZ, RZ, -R4 ;  /* 0x000000ffff077224 */ /* 0x000fe200078e0a04 */
[----:B------:R-:W-:Y:S02]  /*0ef0*/  SEL R3, R3, R30, !P1 ;  /* 0x0000001e03037207 */ /* 0x000fe40004800000 */
[----:B------:R-:W-:Y:S01]  /*0f00*/  LOP3.LUT R6, R13, R6, RZ, 0xc0, !PT ;  /* 0x000000060d067212 */ /* 0x000fe200078ec0ff */
[----:B------:R-:W-:Y:S02]  /*0f10*/  IMAD R4, R0, R4, R5 ;  /* 0x0000000400047224 */ /* 0x000fe400078e0205 */
[----:B--2---:R-:W-:-:S02]  /*0f20*/  IMAD R0, R7, R20, R28 ;  /* 0x0000001407007224 */ /* 0x004fc400078e021c */
[----:B---3--:R-:W-:Y:S02]  /*0f30*/  IMAD R3, R4, R26, R3 ;  /* 0x0000001a04037224 */ /* 0x008fe400078e0203 */
[----:B------:R-:W-:Y:S02]  /*0f40*/  IMAD R76, R0, R15, R6 ;  /* 0x0000000f004c7224 */ /* 0x000fe400078e0206 */
[----:B------:R-:W-:-:S03]  /*0f50*/  IMAD.MOV.U32 R4, RZ, RZ, 0x1 ;  /* 0x00000001ff047424 */ /* 0x000fc600078e00ff */
[----:B------:R-:W-:Y:S02]  /*0f60*/  SEL R77, R76, R3, !P1 ;  /* 0x000000034c4d7207 */ /* 0x000fe40004800000 */
[----:B------:R-:W-:Y:S02]  /*0f70*/  PRMT R0, R4, 0x7610, R0 ;  /* 0x0000761004007816 */ /* 0x000fe40000000000 */
[----:B------:R-:W-:-:S07]  /*0f80*/  SEL R76, R3, R76, !P1 ;  /* 0x0000004c034c7207 */ /* 0x000fce0004800000 */
.L_x_9:
[----:B------:R-:W-:-:S08]  /*0f90*/  NOP ;  /* 0x0000000000007918 */ /* 0x000fd00000000000 */
[----:B------:R-:W0:Y:S02]  /*0fa0*/  USETMAXREG.TRY_ALLOC.CTAPOOL UP0, 0xe8 ;  /* 0x000000e8000079c8 */ /* 0x000e240008000600 */
[----:B0-----:R-:W-:-:S13]  /*0fb0*/  PLOP3.LUT P0, PT, PT, PT, UP0, 0x80, 0x0 ;  /* 0x000000000000781c */ /* 0x001fda0003f0f008 */
[----:B------:R-:W-:Y:S05]  /*0fc0*/  @!P0 BRA `(.L_x_9) ;  /* 0xfffffffc00f08947 */ /* 0x000fea000383ffff */
[----:B------:R-:W-:Y:S01]  /*0fd0*/  ULDC.64 UR4, c[0x0][0x598] ;  /* 0x0001660000047ab9 */ /* 0x000fe20000000a00 */
[----:B------:R-:W-:Y:S01]  /*0fe0*/  ULDC.64 UR36, c[0x0][0x208] ;  /* 0x0000820000247ab9 */ /* 0x000fe20000000a00 */
[----:B------:R-:W-:-:S04]  /*0ff0*/  ISETP.NE.U32.AND P0, PT, RZ, UR4, PT ;  /* 0x00000004ff007c0c */ /* 0x000fc8000bf05070 */
[----:B------:R-:W-:-:S13]  /*1000*/  ISETP.NE.AND.EX P0, PT, RZ, UR5, PT, P0 ;  /* 0x00000005ff007c0c */ /* 0x000fda000bf05300 */
[----:B------:R-:W-:Y:S05]  /*1010*/  @!P0 BRA `(.L_x_12) ;  /* 0x00000000001c8947 */ /* 0x000fea0003800000 */
[----:B------:R-:W0:Y:S02]  /*1020*/  LDC.64 R4, c[0x0][0x598] ;  /* 0x00016600ff047b82 */ /* 0x000e240000000a00 */
[----:B0-----:R-:W2:Y:S02]  /*1030*/  LDG.E.64 R4, desc[UR36][R4.64] ;  /* 0x0000002404047981 */ /* 0x001ea4000c1e1b00 */
[----:B--2---:R-:W-:-:S04]  /*1040*/  ISETP.NE.U32.AND P0, PT, R4, RZ, PT ;  /* 0x000000ff0400720c */ /* 0x004fc80003f05070 */
[----:B------:R-:W-:-:S13]  /*1050*/  ISETP.NE.AND.EX P0, PT, R5, RZ, PT, P0 ;  /* 0x000000ff0500720c */ /* 0x000fda0003f05300 */
[----:B------:R-:W-:Y:S05]  /*1060*/  @!P0 BRA `(.L_x_12) ;  /* 0x0000000000088947 */ /* 0x000fea0003800000 */
[----:B------:R0:W5:Y:S01]  /*1070*/  LD.E R72, desc[UR36][R4.64] ;  /* 0x0000002404487980 */ /* 0x000162000c101900 */
[----:B------:R-:W-:Y:S05]  /*1080*/  BRA `(.L_x_13) ;  /* 0x0000000000247947 */ /* 0x000fea0003800000 */
.L_x_12:
[----:B------:R-:W-:Y:S02]  /*1090*/  ULDC.64 UR4, c[0x0][0x588] ;  /* 0x0001620000047ab9 */ /* 0x000fe40000000a00 */
[----:B------:R-:W-:-:S04]  /*10a0*/  ISETP.NE.U32.AND P0, PT, RZ, UR4, PT ;  /* 0x00000004ff007c0c */ /* 0x000fc8000bf05070 */
[----:B------:R-:W-:-:S13]  /*10b0*/  ISETP.NE.AND.EX P0, PT, RZ, UR5, PT, P0 ;  /* 0x00000005ff007c0c */ /* 0x000fda000bf05300 */
[----:B------:R-:W-:Y:S05]  /*10c0*/  @!P0 BRA `(.L_x_14) ;  /* 0x00000000000c8947 */ /* 0x000fea0003800000 */
[----:B------:R-:W0:Y:S02]  /*10d0*/  LDC.64 R4, c[0x0][0x588] ;  /* 0x00016200ff047b82 */ /* 0x000e240000000a00 */
[----:B0-----:R1:W5:Y:S01]  /*10e0*/  LDG.E R72, desc[UR36][R4.64] ;  /* 0x0000002404487981 */ /* 0x001362000c1e1900 */
[----:B------:R-:W-:Y:S05]  /*10f0*/  BRA `(.L_x_13) ;  /* 0x0000000000087947 */ /* 0x000fea0003800000 */
.L_x_14:
[----:B------:R-:W-:Y:S02]  /*1100*/  ULDC UR4, c[0x0][0x580] ;  /* 0x0001600000047ab9 */ /* 0x000fe40000000800 */
[----:B------:R-:W-:-:S07]  /*1110*/  IMAD.U32 R72, RZ, RZ, UR4 ;  /* 0x00000004ff487e24 */ /* 0x000fce000f8e00ff */
.L_x_13:
[----:B------:R-:W-:Y:S02]  /*1120*/  ULDC.64 UR4, c[0x0][0x5a0] ;  /* 0x0001680000047ab9 */ /* 0x000fe40000000a00 */
[----:B------:R-:W-:-:S04]  /*1130*/  ISETP.NE.U32.AND P0, PT, RZ, UR4, PT ;  /* 0x00000004ff007c0c */ /* 0x000fc8000bf05070 */
[----:B------:R-:W-:-:S13]  /*1140*/  ISETP.NE.AND.EX P0, PT, RZ, UR5, PT, P0 ;  /* 0x00000005ff007c0c */ /* 0x000fda000bf05300 */
[----:B------:R-:W-:Y:S05]  /*1150*/  @!P0 BRA `(.L_x_15) ;  /* 0x00000000001c8947 */ /* 0x000fea0003800000 */
[----:B01----:R-:W0:Y:S02]  /*1160*/  LDC.64 R4, c[0x0][0x5a0] ;  /* 0x00016800ff047b82 */ /* 0x003e240000000a00 */
[----:B0-----:R-:W2:Y:S02]  /*1170*/  LDG.E.64 R4, desc[UR36][R4.64] ;  /* 0x0000002404047981 */ /* 0x001ea4000c1e1b00 */
[----:B--2---:R-:W-:-:S04]  /*1180*/  ISETP.NE.U32.AND P0, PT, R4, RZ, PT ;  /* 0x000000ff0400720c */ /* 0x004fc80003f05070 */
[----:B------:R-:W-:-:S13]  /*1190*/  ISETP.NE.AND.EX P0, PT, R5, RZ, PT, P0 ;  /* 0x000000ff0500720c */ /* 0x000fda0003f05300 */
[----:B------:R-:W-:Y:S05]  /*11a0*/  @!P0 BRA `(.L_x_15) ;  /* 0x0000000000088947 */ /* 0x000fea0003800000 */
[----:B------:R0:W5:Y:S01]  /*11b0*/  LD.E R74, desc[UR36][R4.64] ;  /* 0x00000024044a7980 */ /* 0x000162000c101900 */
[----:B------:R-:W-:Y:S05]  /*11c0*/  BRA `(.L_x_16) ;  /* 0x0000000000247947 */ /* 0x000fea0003800000 */
.L_x_15:
[----:B------:R-:W-:Y:S02]  /*11d0*/  ULDC.64 UR4, c[0x0][0x590] ;  /* 0x0001640000047ab9 */ /* 0x000fe40000000a00 */
[----:B------:R-:W-:-:S04]  /*11e0*/  ISETP.NE.U32.AND P0, PT, RZ, UR4, PT ;  /* 0x00000004ff007c0c */ /* 0x000fc8000bf05070 */
[----:B------:R-:W-:-:S13]  /*11f0*/  ISETP.NE.AND.EX P0, PT, RZ, UR5, PT, P0 ;  /* 0x00000005ff007c0c */ /* 0x000fda000bf05300 */
[----:B------:R-:W-:Y:S05]  /*1200*/  @!P0 BRA `(.L_x_17) ;  /* 0x00000000000c8947 */ /* 0x000fea0003800000 */
[----:B------:R-:W2:Y:S02]  /*1210*/  LDC.64 R74, c[0x0][0x590] ;  /* 0x00016400ff4a7b82 */ /* 0x000ea40000000a00 */
[----:B--2---:R2:W5:Y:S01]  /*1220*/  LDG.E R74, desc[UR36][R74.64] ;  /* 0x000000244a4a7981 */ /* 0x004562000c1e1900 */
[----:B------:R-:W-:Y:S05]  /*1230*/  BRA `(.L_x_16) ;  /* 0x0000000000087947 */ /* 0x000fea0003800000 */
.L_x_17:
[----:B------:R-:W-:Y:S02]  /*1240*/  ULDC UR4, c[0x0][0x584] ;  /* 0x0001610000047ab9 */ /* 0x000fe40000000800 */
[----:B------:R-:W-:-:S07]  /*1250*/  IMAD.U32 R74, RZ, RZ, UR4 ;  /* 0x00000004ff4a7e24 */ /* 0x000fce000f8e00ff */
.L_x_16:
[----:B------:R-:W-:-:S13]  /*1260*/  LOP3.LUT P0, RZ, R0, 0xff, RZ, 0xc0, !PT ;  /* 0x000000ff00ff7812 */ /* 0x000fda000780c0ff */
[----:B------:R-:W-:Y:S05]  /*1270*/  @!P0 EXIT ;  /* 0x000000000000894d */ /* 0x000fea0003800000 */
[----:B------:R-:W-:Y:S01]  /*1280*/  ULDC UR4, c[0x0][0x28c] ;  /* 0x0000a30000047ab9 */ /* 0x000fe20000000800 */
[----:B--2---:R-:W-:Y:S01]  /*1290*/  LOP3.LUT R75, R19, 0x1, RZ, 0xfc, !PT ;  /* 0x00000001134b7812 */ /* 0x004fe200078efcff */
[----:B------:R-:W-:Y:S01]  /*12a0*/  UIADD3 UR4, UR4, 0x1f, URZ ;  /* 0x0000001f04047890 */ /* 0x000fe2000fffe03f */
[----:B------:R-:W-:Y:S01]  /*12b0*/  UMOV UR38, URZ ;  /* 0x0000003f00267c82 */ /* 0x000fe20008000000 */
[----:B------:R-:W-:Y:S02]  /*12c0*/  UMOV UR39, URZ ;  /* 0x0000003f00277c82 */ /* 0x000fe40008000000 */
[----:B------:R-:W-:-:S04]  /*12d0*/  USHF.R.S32.HI UR5, URZ, 0x1f, UR4 ;  /* 0x0000001f3f057899 */ /* 0x000fc80008011404 */
[----:B------:R-:W-:-:S04]  /*12e0*/  ULEA.HI UR5, UR5, UR4, URZ, 0x5 ;  /* 0x0000000405057291 */ /* 0x000fc8000f8f283f */
[----:B------:R-:W-:-:S12]  /*12f0*/  USHF.R.S32.HI UR40, URZ, 0x5, UR5 ;  /* 0x000000053f287899 */ /* 0x000fd80008011405 */
.L_x_129:
[----:B------:R-:W-:Y:S01]  /*1300*/  LOP3.LUT R0, R18, 0x80, RZ, 0xc0, !PT ;  /* 0x0000008012007812 */ /* 0x000fe200078ec0ff */
[----:B------:R-:W2:Y:S01]  /*1310*/  S2UR UR6, SR_CgaCtaId ;  /* 0x00000000000679c3 */ /* 0x000ea20000008800 */
[----:B------:R-:W-:Y:S02]  /*1320*/  UMOV UR41, 0x400 ;  /* 0x0000040000297882 */ /* 0x000fe40000000000 */
[----:B------:R-:W-:-:S06]  /*1330*/  SHF.R.U32.HI R0, RZ, 0x7, R0 ;  /* 0x00000007ff007819 */ /* 0x000fcc0000011600 */
[----:B---3--:R-:W3:Y:S01]  /*1340*/  SHFL.IDX PT, R0, R0, RZ, 0x1f ;  /* 0x00001fff00007589 */ /* 0x008ee200000e0000 */
[----:B--2---:R-:W-:Y:S01]  /*1350*/  ULEA UR41, UR6, UR41, 0x18 ;  /* 0x0000002906297291 */ /* 0x004fe2000f8ec03f */
[----:B---3--:R-:W-:-:S13]  /*1360*/  R2UR UR4, R0 ;  /* 0x00000000000472ca */ /* 0x008fda00000e0000 */
[----:B------:R-:W-:-:S04]  /*1370*/  ULEA.HI UR5, UR4, UR4, URZ, 0x1 ;  /* 0x0000000404057291 */ /* 0x000fc8000f8f083f */
[----:B------:R-:W-:-:S04]  /*1380*/  ULOP3.LUT UR5, UR5, 0xffffe, URZ, 0xc0, !UPT ;  /* 0x000ffffe05057892 */ /* 0x000fc8000f8ec03f */
[----:B------:R-:W-:-:S03]  /*1390*/  UIADD3 UR5, UR4, -UR5, URZ ;  /* 0x8000000504057290 */ /* 0x000fc6000fffe03f */
[----:B------:R-:W-:Y:S01]  /*13a0*/  ULDC UR4, c[0x0][0x28c] ;  /* 0x0000a30000047ab9 */ /* 0x000fe20000000800 */
[----:B------:R-:W-:Y:S01]  /*13b0*/  ULEA UR5, UR5, UR41, 0xc ;  /* 0x0000002905057291 */ /* 0x000fe2000f8e603f */
[----:B------:R-:W-:-:S03]  /*13c0*/  ISETP.LT.AND P0, PT, RZ, UR4, PT ;  /* 0x00000004ff007c0c */ /* 0x000fc6000bf01270 */
[----:B------:R-:W-:-:S04]  /*13d0*/  UIADD3 UR5, UR5, 0x180, URZ ;  /* 0x0000018005057890 */ /* 0x000fc8000fffe03f */
[----:B------:R-:W-:-:S04]  /*13e0*/  USHF.R.U32.HI UR5, URZ, 0x4, UR5 ;  /* 0x000000043f057899 */ /* 0x000fc80008011605 */
[----:B------:R-:W-:Y:S02]  /*13f0*/  ULOP3.LUT UR42, UR5, 0x3fff, URZ, 0xc0, !UPT ;  /* 0x00003fff052a7892 */ /* 0x000fe4000f8ec03f */
[----:B01--45:R-:W-:Y:S10]  /*1400*/  @P0 BRA `(.L_x_18) ;  /* 0x0000000000400947 */ /* 0x033ff40003800000 */
[----:B------:R-:W-:Y:S01]  /*1410*/  MOV R0, 0x0 ;  /* 0x0000000000007802 */ /* 0x000fe20000000f00 */
[----:B------:R-:W-:Y:S01]  /*1420*/  ULDC.64 UR4, c[0x4][0x68] ;  /* 0x01001a0000047ab9 */ /* 0x000fe20000000a00 */
[----:B------:R-:W-:Y:S01]  /*1430*/  ULDC.64 UR6, c[0x4][0x8] ;  /* 0x0100020000067ab9 */ /* 0x000fe20000000a00 */
[----:B01----:R-:W-:Y:S01]  /*1440*/  IMAD.U32 R4, RZ, RZ, UR4 ;  /* 0x00000004ff047e24 */ /* 0x003fe2000f8e00ff */
[----:B------:R0:W1:Y:S01]  /*1450*/  LDC.64 R14, c[0x4][R0] ;  /* 0x01000000000e7b82 */ /* 0x0000620000000a00 */
[----:B------:R-:W-:Y:S01]  /*1460*/  IMAD.U32 R5, RZ, RZ, UR5 ;  /* 0x00000005ff057e24 */ /* 0x000fe2000f8e00ff */
[----:B------:R-:W-:Y:S01]  /*1470*/  ULDC.64 UR4, c[0x4][0x70] ;  /* 0x01001c0000047ab9 */ /* 0x000fe20000000a00 */
[----:B------:R-:W-:Y:S02]  /*1480*/  IMAD.U32 R10, RZ, RZ, UR6 ;  /* 0x00000006ff0a7e24 */ /* 0x000fe4000f8e00ff */
[----:B------:R-:W-:Y:S02]  /*1490*/  IMAD.U32 R6, RZ, RZ, UR4 ;  /* 0x00000004ff067e24 */ /* 0x000fe4000f8e00ff */
[----:B------:R-:W-:-:S02]  /*14a0*/  IMAD.U32 R7, RZ, RZ, UR5 ;  /* 0x00000005ff077e24 */ /* 0x000fc4000f8e00ff */
[----:B------:R-:W-:Y:S02]  /*14b0*/  IMAD.U32 R11, RZ, RZ, UR7 ;  /* 0x00000007ff0b7e24 */ /* 0x000fe4000f8e00ff */
[----:B------:R-:W-:Y:S02]  /*14c0*/  IMAD.MOV.U32 R8, RZ, RZ, 0x1e1 ;  /* 0x000001e1ff087424 */ /* 0x000fe400078e00ff */
[----:B------:R-:W-:Y:S02]  /*14d0*/  IMAD.MOV.U32 R12, RZ, RZ, 0x1 ;  /* 0x00000001ff0c7424 */ /* 0x000fe400078e00ff */
[----:B0-----:R-:W-:-:S07]  /*14e0*/  IMAD.MOV.U32 R13, RZ, RZ, RZ ;  /* 0x000000ffff0d7224 */ /* 0x001fce00078e00ff */
[----:B------:R-:W-:-:S07]  /*14f0*/  LEPC R20, `(.L_x_18) ;  /* 0x000000001014794e */ /* 0x000fce0000000000 */
[----:B-1---5:R-:W-:Y:S05]  /*1500*/  CALL.ABS.NOINC R14 ;  /* 0x000000000e007343 */ /* 0x022fea0003c00000 */
.L_x_18:
[----:B------:R-:W-:-:S13]  /*1510*/  ISETP.NE.AND P0, PT, R75, 0x3, PT ;  /* 0x000000034b00780c */ /* 0x000fda0003f05270 */
[----:B------:R-:W-:Y:S05]  /*1520*/  @!P0 BRA `(.L_x_19) ;  /* 0x0000000000048947 */ /* 0x000fea0003800000 */
[----:B------:R-:W-:Y:S01]  /*1530*/  BPT.TRAP 0x1 ;  /* 0x000000040000795c */ /* 0x000fe20000300000 */
.L_x_19:
[----:B------:R-:W-:Y:S02]  /*1540*/  IMAD.U32 R3, RZ, RZ, UR39 ;  /* 0x00000027ff037e24 */ /* 0x000fe4000f8e00ff */
[----:B------:R-:W-:-:S03]  /*1550*/  IMAD.U32 R0, RZ, RZ, UR38 ;  /* 0x00000026ff007e24 */ /* 0x000fc6000f8e00ff */
[----:B------:R-:W-:Y:S02]  /*1560*/  LEA R3, R3, UR41, 0x3 ;  /* 0x0000002903037c11 */ /* 0x000fe4000f8e18ff */
[----:B------:R-:W-:-:S04]  /*1570*/  SHF.L.U32 R0, R0, 0x1f, RZ ;  /* 0x0000001f00007819 */ /* 0x000fc800000006ff */
[----:B------:R2:W3:Y:S01]  /*1580*/  SYNCS.PHASECHK.TRANS64.TRYWAIT P1, [R3+URZ], R0 ;  /* 0x00000000030075a7 */ /* 0x0004e2000802017f */
[----:B------:R-:W-:Y:S05]  /*1590*/  @!P0 BRA `(.L_x_20) ;  /* 0x0000000000048947 */ /* 0x000fea0003800000 */
[----:B------:R-:W-:Y:S01]  /*15a0*/  BPT.TRAP 0x1 ;  /* 0x000000040000795c */ /* 0x000fe20000300000 */
.L_x_20:
[----:B---3--:R-:W-:Y:S05]  /*15b0*/  @P1 BRA `(.L_x_21) ;  /* 0x0000000000081947 */ /* 0x008fea0003800000 */
[----:B------:R-:W3:Y:S02]  /*15c0*/  SYNCS.PHASECHK.TRANS64.TRYWAIT P1, [R3+URZ], R0 ;  /* 0x00000000030075a7 */ /* 0x000ee4000802017f */
[----:B---3--:R-:W-:Y:S05]  /*15d0*/  @!P1 BRA `(.L_x_22) ;  /* 0x0000006000e49947 */ /* 0x008fea0003800000 */
.L_x_21:
[----:B------:R-:W-:-:S04]  /*15e0*/  UISETP.LT.AND UP0, UPT, UR40, 0x1, UPT ;  /* 0x000000012800788c */ /* 0x000fc8000bf01270 */
[----:B------:R-:W-:-:S06]  /*15f0*/  USEL UR4, UR40, 0x1, UP0 ;  /* 0x0000000128047887 */ /* 0x000fcc0008000000 */
[----:B--23--:R-:W-:Y:S01]  /*1600*/  IMAD.U32 R0, RZ, RZ, UR4 ;  /* 0x00000004ff007e24 */ /* 0x00cfe2000f8e00ff */
[----:B------:R-:W-:Y:S05]  /*1610*/  WARPSYNC.ALL ;  /* 0x0000000000007948 */ /* 0x000fea0003800000 */
[----:B------:R-:W-:-:S04]  /*1620*/  IADD3 R0, -R0, UR40, RZ ;  /* 0x0000002800007c10 */ /* 0x000fc8000fffe1ff */
[----:B------:R-:W-:Y:S01]  /*1630*/  ISETP.GE.AND P1, PT, R0, 0x1, PT ;  /* 0x000000010000780c */ /* 0x000fe20003f26270 */
[----:B------:R-:W-:Y:S01]  /*1640*/  UIADD3 UR4, UR41, 0x2c180, URZ ;  /* 0x0002c18029047890 */ /* 0x000fe2000fffe03f */
[----:B------:R-:W-:Y:S01]  /*1650*/  WARPGROUP.ARRIVE ;  /* 0x00000000000079c5 */ /* 0x000fe20000000000 */
[----:B------:R-:W-:Y:S01]  /*1660*/  UMOV UR9, 0x80000020 ;  /* 0x8000002000097882 */ /* 0x000fe20000000000 */
[----:B------:R-:W-:Y:S01]  /*1670*/  UMOV UR11, 0x80000020 ;  /* 0x80000020000b7882 */ /* 0x000fe20000000000 */
[----:B------:R-:W-:Y:S01]  /*1680*/  USHF.R.U32.HI UR4, URZ, 0x4, UR4 ;  /* 0x000000043f047899 */ /* 0x000fe20008011604 */
[----:B------:R-:W-:Y:S01]  /*1690*/  UMOV UR13, UR9 ;  /* 0x00000009000d7c82 */ /* 0x000fe20008000000 */
[----:B------:R-:W-:Y:S02]  /*16a0*/  UMOV UR15, 0x80000020 ;  /* 0x80000020000f7882 */ /* 0x000fe40000000000 */
[----:B------:R-:W-:Y:S02]  /*16b0*/  ULOP3.LUT UR5, UR4, 0x3fff, URZ, 0xc0, !UPT ;  /* 0x00003fff04057892 */ /* 0x000fe4000f8ec03f */
[----:B------:R-:W-:-:S02]  /*16c0*/  ULOP3.LUT UR4, UR42, 0x10000, URZ, 0xfc, !UPT ;  /* 0x000100002a047892 */ /* 0x000fc4000f8efc3f */
[----:B------:R-:W-:Y:S02]  /*16d0*/  ULOP3.LUT UR5, UR5, 0x10000, URZ, 0xfc, !UPT ;  /* 0x0001000005057892 */ /* 0x000fe4000f8efc3f */
[----:B------:R-:W-:Y:S02]  /*16e0*/  ULEA UR6, UR39, UR4, 0xa ;  /* 0x0000000427067291 */ /* 0x000fe4000f8e503f */
[----:B------:R-:W-:Y:S01]  /*16f0*/  UIMAD UR10, UR39, 0xc0, UR5 ;  /* 0x000000c0270a78a4 */ /* 0x000fe2000f8e0205 */
[----:B------:R-:W-:Y:S01]  /*1700*/  UMOV UR17, UR9 ;  /* 0x0000000900117c82 */ /* 0x000fe20008000000 */
[----:B------:R-:W-:Y:S02]  /*1710*/  UMOV UR19, 0x80000020 ;  /* 0x8000002000137882 */ /* 0x000fe40000000000 */
[----:B------:R-:W-:Y:S01]  /*1720*/  UIADD3 UR14, UR10, 0x40, URZ ;  /* 0x000000400a0e7890 */ /* 0x000fe2000fffe03f */
[----:B------:R-:W-:Y:S01]  /*1730*/  UMOV UR8, UR6 ;  /* 0x0000000600087c82 */ /* 0x000fe20008000000 */
[----:B------:R-:W-:-:S03]  /*1740*/  UIADD3 UR18, UR10, 0x80, URZ ;  /* 0x000000800a127890 */ /* 0x000fc6000fffe03f */
[----:B------:R-:W-:Y:S01]  /*1750*/  HGMMA.64x16x16.F32 R64, gdesc[UR8], RZ, !UPT, gsb0 ;  /* 0x00200000084079f0 */ /* 0x000fe2000c0008ff */
[----:B------:R-:W-:Y:S01]  /*1760*/  UMOV UR12, UR8 ;  /* 0x00000008000c7c82 */ /* 0x000fe20008000000 */
[----:B------:R-:W-:Y:S01]  /*1770*/  UMOV UR16, UR8 ;  /* 0x0000000800107c82 */ /* 0x000fe20008000000 */
[----:B------:R-:W-:Y:S02]  /*1780*/  UIADD3 UR7, UR6, 0x200, URZ ;  /* 0x0000020006077890 */ /* 0x000fe4000fffe03f */
[----:B------:R-:W-:Y:S01]  /*1790*/  UIADD3 UR8, UR6, 0x2, URZ ;  /* 0x0000000206087890 */ /* 0x000fe2000fffe03f */
[----:B------:R-:W-:Y:S01]  /*17a0*/  UMOV UR9, 0x80000020 ;  /* 0x8000002000097882 */ /* 0x000fe20000000000 */
[----:B------:R-:W-:Y:S01]  /*17b0*/  UIADD3 UR6, UR6, 0x202, URZ ;  /* 0x0000020206067890 */ /* 0x000fe2000fffe03f */
[----:B------:R-:W-:Y:S02]  /*17c0*/  WARPGROUP.DEPBAR.LE gsb0, 0x0 ;  /* 0x00008000000079c5 */ /* 0x000fe40000010000 */
[----:B------:R-:W-:-:S06]  /*17d0*/  WARPGROUP.ARRIVE ;  /* 0x00000000000079c5 */ /* 0x000fcc0000000000 */
[----:B------:R-:W-:Y:S03]  /*17e0*/  HGMMA.64x16x16.F32 R48, gdesc[UR12], RZ, !UPT, gsb0 ;  /* 0x002000000c3079f0 */ /* 0x000fe6000c0008ff */
[----:B------:R-:W-:Y:S02]  /*17f0*/  WARPGROUP.DEPBAR.LE gsb0, 0x0 ;  /* 0x00008000000079c5 */ /* 0x000fe40000010000 */
[----:B------:R-:W-:-:S06]  /*1800*/  WARPGROUP.ARRIVE ;  /* 0x00000000000079c5 */ /* 0x000fcc0000000000 */
[----:B------:R-:W-:Y:S01]  /*1810*/  HGMMA.64x16x16.F32 R32, gdesc[UR16], RZ, !UPT, gsb0 ;  /* 0x00200000102079f0 */ /* 0x000fe2000c0008ff */
[----:B------:R-:W-:Y:S01]  /*1820*/  UMOV UR16, UR7 ;  /* 0x0000000700107c82 */ /* 0x000fe20008000000 */
[----:B------:R-:W-:Y:S01]  /*1830*/  UMOV UR17, 0x80000020 ;  /* 0x8000002000117882 */ /* 0x000fe20000000000 */
[----:B------:R-:W-:Y:S01]  /*1840*/  UMOV UR12, UR16 ;  /* 0x00000010000c7c82 */ /* 0x000fe20008000000 */
[----:B------:R-:W-:Y:S01]  /*1850*/  UMOV UR13, UR17 ;  /* 0x00000011000d7c82 */ /* 0x000fe20008000000 */
[----:B------:R-:W-:Y:S01]  /*1860*/  UIADD3 UR7, UR10, 0x2, URZ ;  /* 0x000000020a077890 */ /* 0x000fe2000fffe03f */
[----:B------:R-:W-:Y:S02]  /*1870*/  WARPGROUP.DEPBAR.LE gsb0, 0x0 ;  /* 0x00008000000079c5 */ /* 0x000fe40000010000 */
[----:B------:R-:W-:-:S06]  /*1880*/  WARPGROUP.ARRIVE ;  /* 0x00000000000079c5 */ /* 0x000fcc0000000000 */
[----:B------:R-:W-:Y:S01]  /*1890*/  HGMMA.64x16x16.F32 R24, gdesc[UR16], RZ, !UPT, gsb0 ;  /* 0x00200000101879f0 */ /* 0x000fe2000c0008ff */
[----:B------:R-:W-:Y:S01]  /*18a0*/  UMOV UR18, UR10 ;  /* 0x0000000a00127c82 */ /* 0x000fe20008000000 */
[----:B------:R-:W-:Y:S01]  /*18b0*/  UMOV UR19, UR11 ;  /* 0x0000000b00137c82 */ /* 0x000fe20008000000 */
[----:B------:R-:W-:Y:S01]  /*18c0*/  UMOV UR11, 0x80000020 ;  /* 0x80000020000b7882 */ /* 0x000fe20000000000 */
[----:B------:R-:W-:Y:S02]  /*18d0*/  WARPGROUP.DEPBAR.LE gsb0, 0x0 ;  /* 0x00008000000079c5 */ /* 0x000fe40000010000 */
[----:B------:R-:W-:-:S06]  /*18e0*/  WARPGROUP.ARRIVE ;  /* 0x00000000000079c5 */ /* 0x000fcc0000000000 */
[----:B------:R-:W-:Y:S01]  /*18f0*/  HGMMA.64x16x16.F32 R40, gdesc[UR12], RZ, !UPT, gsb0 ;  /* 0x002000000c2879f0 */ /* 0x000fe2000c0008ff */
[----:B------:R-:W-:Y:S01]  /*1900*/  UIADD3 UR14, UR10, 0x82, URZ ;  /* 0x000000820a0e7890 */ /* 0x000fe2000fffe03f */
[----:B------:R-:W-:Y:S01]  /*1910*/  UMOV UR12, UR8 ;  /* 0x00000008000c7c82 */ /* 0x000fe20008000000 */
[----:B------:R-:W-:Y:S01]  /*1920*/  UMOV UR13, UR9 ;  /* 0x00000009000d7c82 */ /* 0x000fe20008000000 */
[----:B------:R-:W-:Y:S01]  /*1930*/  UMOV UR15, 0x80000020 ;  /* 0x80000020000f7882 */ /* 0x000fe20000000000 */
[----:B------:R-:W-:Y:S02]  /*1940*/  WARPGROUP.DEPBAR.LE gsb0, 0x0 ;  /* 0x00008000000079c5 */ /* 0x000fe40000010000 */
[----:B------:R-:W-:-:S06]  /*1950*/  WARPGROUP.ARRIVE ;  /* 0x00000000000079c5 */ /* 0x000fcc0000000000 */
[----:B------:R-:W-:Y:S01]  /*1960*/  HGMMA.64x16x16.F32 R56, gdesc[UR16], RZ, !UPT, gsb0 ;  /* 0x00200000103879f0 */ /* 0x000fe2000c0008ff */
[----:B------:R-:W-:Y:S01]  /*1970*/  UIADD3 UR18, UR10, 0x42, URZ ;  /* 0x000000420a127890 */ /* 0x000fe2000fffe03f */
[----:B------:R-:W-:Y:S02]  /*1980*/  UMOV UR16, UR8 ;  /* 0x0000000800107c82 */ /* 0x000fe40008000000 */
[----:B------:R-:W-:Y:S01]  /*1990*/  UMOV UR10, UR7 ;  /* 0x00000007000a7c82 */ /* 0x000fe20008000000 */
[----:B------:R-:W-:Y:S01]  /*19a0*/  UMOV UR17, UR9 ;  /* 0x0000000900117c82 */ /* 0x000fe20008000000 */
[----:B------:R-:W-:Y:S01]  /*19b0*/  UMOV UR19, 0x80000020 ;  /* 0x8000002000137882 */ /* 0x000fe20000000000 */
[----:B------:R-:W-:Y:S02]  /*19c0*/  WARPGROUP.DEPBAR.LE gsb0, 0x0 ;  /* 0x00008000000079c5 */ /* 0x000fe40000010000 */
[----:B------:R-:W-:-:S06]  /*19d0*/  WARPGROUP.ARRIVE ;  /* 0x00000000000079c5 */ /* 0x000fcc0000000000 */
[----:B------:R-:W-:Y:S03]  /*19e0*/  HGMMA.64x16x16.F32 R64, gdesc[UR8], R64, gsb0 ;  /* 0x00200000084079f0 */ /* 0x000fe60008000840 */
[----:B------:R-:W-:Y:S02]  /*19f0*/  WARPGROUP.DEPBAR.LE gsb0, 0x0 ;  /* 0x00008000000079c5 */ /* 0x000fe40000010000 */
[----:B------:R-:W-:-:S06]  /*1a00*/  WARPGROUP.ARRIVE ;  /* 0x00000000000079c5 */ /* 0x000fcc0000000000 */
[----:B------:R-:W-:Y:S03]  /*1a10*/  HGMMA.64x16x16.F32 R48, gdesc[UR16], R48, gsb0 ;  /* 0x00200000103079f0 */ /* 0x000fe60008000830 */
[----:B------:R-:W-:Y:S02]  /*1a20*/  WARPGROUP.DEPBAR.LE gsb0, 0x0 ;  /* 0x00008000000079c5 */ /* 0x000fe40000010000 */
[----:B------:R-:W-:-:S06]  /*1a30*/  WARPGROUP.ARRIVE ;  /* 0x00000000000079c5 */ /* 0x000fcc0000000000 */
[----:B------:R-:W-:Y:S01]  /*1a40*/  HGMMA.64x16x16.F32 R32, gdesc[UR12], R32, gsb0 ;  /* 0x002000000c2079f0 */ /* 0x000fe20008000820 */
[----:B------:R-:W-:Y:S01]  /*1a50*/  UMOV UR12, UR6 ;  /* 0x00000006000c7c82 */ /* 0x000fe20008000000 */
[----:B------:R-:W-:Y:S01]  /*1a60*/  UMOV UR13, 0x80000020 ;  /* 0x80000020000d7882 */ /* 0x000fe20000000000 */
[----:B------:R-:W-:Y:S01]  /*1a70*/  UMOV UR16, UR12 ;  /* 0x0000000c00107c82 */ /* 0x000fe20008000000 */
[----:B------:R-:W-:Y:S01]  /*1a80*/  UMOV UR17, UR13 ;  /* 0x0000000d00117c82 */ /* 0x000fe20008000000 */
[----:B------:R-:W-:Y:S01]  /*1a90*/  UMOV UR8, UR12 ;  /* 0x0000000c00087c82 */ /* 0x000fe20008000000 */
[----:B------:R-:W-:Y:S01]  /*1aa0*/  UMOV UR9, UR13 ;  /* 0x0000000d00097c82 */ /* 0x000fe20008000000 */
        /* <DEDUP_REMOVED lines=8> */
[----:B------:R-:W-:Y:S03]  /*1b30*/  HGMMA.64x16x16.F32 R56, gdesc[UR8], R56, gsb0 ;  /* 0x00200000083879f0 */ /* 0x000fe60008000838 */
[----:B------:R-:W-:Y:S02]  /*1b40*/  WARPGROUP.DEPBAR.LE gsb0, 0x0 ;  /* 0x00008000000079c5 */ /* 0x000fe40000010000 */
[----:B------:R-:W-:Y:S05]  /*1b50*/  @!P1 BRA `(.L_x_23) ;  /* 0x0000000400cc9947 */ /* 0x000fea0003800000 */
[----:B------:R-:W-:Y:S01]  /*1b60*/  UIADD3 UR6, UR39, 0x1, URZ ;  /* 0x0000000127067890 */ /* 0x000fe2000fffe03f */
[----:B------:R-:W-:Y:S02]  /*1b70*/  IMAD.MOV.U32 R3, RZ, RZ, R0 ;  /* 0x000000ffff037224 */ /* 0x000fe400078e0000 */
[----:B01----:R-:W-:Y:S01]  /*1b80*/  IMAD.U32 R4, RZ, RZ, UR39 ;  /* 0x00000027ff047e24 */ /* 0x003fe2000f8e00ff */
[----:B------:R-:W-:-:S04]  /*1b90*/  UISETP.NE.AND UP0, UPT, UR6, 0xb, UPT ;  /* 0x0000000b0600788c */ /* 0x000fc8000bf05270 */
[----:B------:R-:W-:Y:S02]  /*1ba0*/  USEL UR7, URZ, 0x1, UP0 ;  /* 0x000000013f077887 */ /* 0x000fe40008000000 */
[----:B------:R-:W-:Y:S02]  /*1bb0*/  USEL UR6, UR6, URZ, UP0 ;  /* 0x0000003f06067287 */ /* 0x000fe40008000000 */
[----:B------:R-:W-:-:S06]  /*1bc0*/  ULOP3.LUT UR7, UR38, UR7, URZ, 0x3c, !UPT ;  /* 0x0000000726077292 */ /* 0x000fcc000f8e3c3f */
[----:B------:R-:W-:-:S07]  /*1bd0*/  IMAD.U32 R7, RZ, RZ, UR7 ;  /* 0x00000007ff077e24 */ /* 0x000fce000f8e00ff */
.L_x_30:
[----:B------:R-:W-:Y:S05]  /*1be0*/  @!P0 BRA `(.L_x_24) ;  /* 0x0000000000048947 */ /* 0x000fea0003800000 */
[----:B------:R-:W-:Y:S01]  /*1bf0*/  BPT.TRAP 0x1 ;  /* 0x000000040000795c */ /* 0x000fe20000300000 */
.L_x_24:
[----:B------:R-:W-:Y:S01]  /*1c00*/  ULEA UR7, UR6, UR41, 0x3 ;  /* 0x0000002906077291 */ /* 0x000fe2000f8e183f */
[----:B------:R-:W-:-:S08]  /*1c10*/  SHF.L.U32 R5, R7, 0x1f, RZ ;  /* 0x0000001f07057819 */ /* 0x000fd000000006ff */
[----:B------:R0:W1:Y:S01]  /*1c20*/  SYNCS.PHASECHK.TRANS64.TRYWAIT P1, [UR7], R5 ;  /* 0x00000005ff0075a7 */ /* 0x0000620008020147 */
[----:B------:R-:W-:Y:S05]  /*1c30*/  @!P0 BRA `(.L_x_25) ;  /* 0x0000000000048947 */ /* 0x000fea0003800000 */
[----:B------:R-:W-:Y:S01]  /*1c40*/  BPT.TRAP 0x1 ;  /* 0x000000040000795c */ /* 0x000fe20000300000 */
.L_x_25:
[----:B-1----:R-:W-:Y:S05]  /*1c50*/  @P1 BRA `(.L_x_26) ;  /* 0x0000000000081947 */ /* 0x002fea0003800000 */
[----:B------:R-:W1:Y:S02]  /*1c60*/  SYNCS.PHASECHK.TRANS64.TRYWAIT P1, [UR7], R5 ;  /* 0x00000005ff0075a7 */ /* 0x000e640008020147 */
[----:B-1----:R-:W-:Y:S05]  /*1c70*/  @!P1 BRA `(.L_x_27) ;  /* 0x0000005c00509947 */ /* 0x002fea0003800000 */
.L_x_26:
[----:B------:R-:W-:Y:S01]  /*1c80*/  ULEA UR7, UR6, UR4, 0xa ;  /* 0x0000000406077291 */ /* 0x000fe2000f8e503f */
[----:B------:R-:W-:Y:S01]  /*1c90*/  WARPGROUP.ARRIVE ;  /* 0x00000000000079c5 */ /* 0x000fe20000000000 */
[----:B------:R-:W-:Y:S01]  /*1ca0*/  UIMAD UR10, UR6, 0xc0, UR5 ;  /* 0x000000c0060a78a4 */ /* 0x000fe2000f8e0205 */
[----:B------:R-:W-:Y:S01]  /*1cb0*/  UMOV UR9, 0x80000020 ;  /* 0x8000002000097882 */ /* 0x000fe20000000000 */
[----:B------:R-:W-:Y:S02]  /*1cc0*/  UMOV UR11, 0x80000020 ;  /* 0x80000020000b7882 */ /* 0x000fe40000000000 */
[----:B------:R-:W-:Y:S01]  /*1cd0*/  UIADD3 UR14, UR10, 0x40, URZ ;  /* 0x000000400a0e7890 */ /* 0x000fe2000fffe03f */
[----:B------:R-:W-:Y:S01]  /*1ce0*/  UMOV UR8, UR7 ;  /* 0x0000000700087c82 */ /* 0x000fe20008000000 */
[----:B------:R-:W-:Y:S01]  /*1cf0*/  UMOV UR13, UR9 ;  /* 0x00000009000d7c82 */ /* 0x000fe20008000000 */
[----:B------:R-:W-:Y:S02]  /*1d00*/  UMOV UR12, UR8 ;  /* 0x00000008000c7c82 */ /* 0x000fe40008000000 */
[----:B------:R-:W-:Y:S01]  /*1d10*/  HGMMA.64x16x16.F32 R64, gdesc[UR8], R64, gsb0 ;  /* 0x00200000084079f0 */ /* 0x000fe20008000840 */
[----:B------:R-:W-:Y:S01]  /*1d20*/  UMOV UR15, 0x80000020 ;  /* 0x80000020000f7882 */ /* 0x000fe20000000000 */
[----:B------:R-:W-:Y:S01]  /*1d30*/  UIADD3 UR18, UR10, 0x80, URZ ;  /* 0x000000800a127890 */ /* 0x000fe2000fffe03f */
[----:B------:R-:W-:Y:S01]  /*1d40*/  UMOV UR16, UR8 ;  /* 0x0000000800107c82 */ /* 0x000fe20008000000 */
[----:B------:R-:W-:Y:S01]  /*1d50*/  UMOV UR17, UR9 ;  /* 0x0000000900117c82 */ /* 0x000fe20008000000 */
[----:B------:R-:W-:Y:S01]  /*1d60*/  UMOV UR19, 0x80000020 ;  /* 0x8000002000137882 */ /* 0x000fe20000000000 */
[----:B------:R-:W-:-:S02]  /*1d70*/  UIADD3 UR20, UR7, 0x200, URZ ;  /* 0x0000020007147890 */ /* 0x000fc4000fffe03f */
[----:B------:R-:W-:Y:S01]  /*1d80*/  UIADD3 UR8, UR7, 0x2, URZ ;  /* 0x0000000207087890 */ /* 0x000fe2000fffe03f */
[----:B------:R-:W-:Y:S01]  /*1d90*/  UMOV UR9, 0x80000020 ;  /* 0x8000002000097882 */ /* 0x000fe20000000000 */
[----:B------:R-:W-:Y:S01]  /*1da0*/  UIADD3 UR7, UR7, 0x202, URZ ;  /* 0x0000020207077890 */ /* 0x000fe2000fffe03f */
        /* <DEDUP_REMOVED lines=10> */
[----:B------:R-:W-:Y:S02]  /*1e50*/  WARPGROUP.DEPBAR.LE gsb0, 0x0 ;  /* 0x00008000000079c5 */ /* 0x000fe40000010000 */
[----:B------:R-:W-:-:S06]  /*1e60*/  WARPGROUP.ARRIVE ;  /* 0x00000000000079c5 */ /* 0x000fcc0000000000 */
[----:B------:R-:W-:Y:S01]  /*1e70*/  HGMMA.64x16x16.F32 R24, gdesc[UR16], R24, gsb0 ;  /* 0x00200000101879f0 */ /* 0x000fe20008000818 */
[----:B------:R-:W-:Y:S01]  /*1e80*/  UMOV UR18, UR10 ;  /* 0x0000000a00127c82 */ /* 0x000fe20008000000 */
[----:B------:R-:W-:Y:S01]  /*1e90*/  UMOV UR19, UR11 ;  /* 0x0000000b00137c82 */ /* 0x000fe20008000000 */
[----:B------:R-:W-:Y:S01]  /*1ea0*/  UMOV UR11, 0x80000020 ;  /* 0x80000020000b7882 */ /* 0x000fe20000000000 */
[----:B------:R-:W-:Y:S02]  /*1eb0*/  WARPGROUP.DEPBAR.LE gsb0, 0x0 ;  /* 0x00008000000079c5 */ /* 0x000fe40000010000 */
[----:B------:R-:W-:-:S06]  /*1ec0*/  WARPGROUP.ARRIVE ;  /* 0x00000000000079c5 */ /* 0x000fcc0000000000 */
[----:B------:R-:W-:Y:S01]  /*1ed0*/  HGMMA.64x16x16.F32 R40, gdesc[UR12], R40, gsb0 ;  /* 0x002000000c2879f0 */ /* 0x000fe20008000828 */
[----:B------:R-:W-:Y:S02]  /*1ee0*/  UIADD3 UR12, UR10, 0x2, URZ ;  /* 0x000000020a0c7890 */ /* 0x000fe4000fffe03f */
[----:B------:R-:W-:Y:S01]  /*1ef0*/  UIADD3 UR14, UR10, 0x42, URZ ;  /* 0x000000420a0e7890 */ /* 0x000fe2000fffe03f */
[----:B------:R-:W-:Y:S01]  /*1f00*/  UMOV UR13, UR9 ;  /* 0x00000009000d7c82 */ /* 0x000fe20008000000 */
[----:B------:R-:W-:Y:S01]  /*1f10*/  UMOV UR15, 0x80000020 ;  /* 0x80000020000f7882 */ /* 0x000fe20000000000 */
[----:B------:R-:W-:Y:S02]  /*1f20*/  WARPGROUP.DEPBAR.LE gsb0, 0x0 ;  /* 0x00008000000079c5 */ /* 0x000fe40000010000 */
[----:B------:R-:W-:-:S06]  /*1f30*/  WARPGROUP.ARRIVE ;  /* 0x00000000000079c5 */ /* 0x000fcc0000000000 */
[----:B------:R-:W-:Y:S01]  /*1f40*/  HGMMA.64x16x16.F32 R56, gdesc[UR16], R56, gsb0 ;  /* 0x00200000103879f0 */ /* 0x000fe20008000838 */
[----:B------:R-:W-:Y:S01]  /*1f50*/  UIADD3 UR18, UR10, 0x82, URZ ;  /* 0x000000820a127890 */ /* 0x000fe2000fffe03f */
[----:B------:R-:W-:Y:S02]  /*1f60*/  UMOV UR16, UR8 ;  /* 0x0000000800107c82 */ /* 0x000fe40008000000 */
[----:B------:R-:W-:Y:S01]  /*1f70*/  UMOV UR10, UR12 ;  /* 0x0000000c000a7c82 */ /* 0x000fe20008000000 */
        /* <DEDUP_REMOVED lines=29> */
[----:B------:R-:W-:Y:S01]  /*2150*/  BPT.TRAP 0x1 ;  /* 0x000000040000795c */ /* 0x000fe20000300000 */
.L_x_28:
[----:B------:R-:W-:-:S13]  /*2160*/  ISETP.NE.AND P1, PT, R23, RZ, PT ;  /* 0x000000ff1700720c */ /* 0x000fda0003f25270 */
[----:B01----:R-:W-:-:S05]  /*2170*/  @P1 LEA R5, R4, UR41, 0x3 ;  /* 0x0000002904051c11 */ /* 0x003fca000f8e18ff */
[----:B------:R-:W-:-:S05]  /*2180*/  @P1 VIADD R5, R5, 0x58 ;  /* 0x0000005805051836 */ /* 0x000fca0000000000 */
[----:B------:R-:W-:-:S04]  /*2190*/  @P1 PRMT R5, R22, 0x654, R5 ;  /* 0x0000065416051816 */ /* 0x000fc80000000005 */
[----:B------:R0:W-:Y:S01]  /*21a0*/  @P1 SYNCS.ARRIVE.TRANS64.RED.A1T0 RZ, [R5+URZ], RZ ;  /* 0x000000ff05ff19a7 */ /* 0x0001e2000810043f */
[----:B------:R-:W-:-:S13]  /*21b0*/  ISETP.GT.U32.AND P1, PT, R19, 0x1, PT ;  /* 0x000000011300780c */ /* 0x000fda0003f24070 */
[----:B0-----:R-:W-:Y:S05]  /*21c0*/  @P1 BRA `(.L_x_29) ;  /* 0x0000000000041947 */ /* 0x001fea0003800000 */
[----:B------:R-:W-:Y:S01]  /*21d0*/  BPT.TRAP 0x1 ;  /* 0x000000040000795c */ /* 0x000fe20000300000 */
.L_x_29:
[----:B------:R-:W-:Y:S01]  /*21e0*/  UIADD3 UR6, UR6, 0x1, URZ ;  /* 0x0000000106067890 */ /* 0x000fe2000fffe03f */
[C---:B------:R-:W-:Y:S01]  /*21f0*/  ISETP.GT.AND P2, PT, R3.reuse, 0x1, PT ;  /* 0x000000010300780c */ /* 0x040fe20003f44270 */
[----:B------:R-:W-:Y:S02]  /*2200*/  VIADD R4, R4, 0x1 ;  /* 0x0000000104047836 */ /* 0x000fe40000000000 */
[----:B------:R-:W-:Y:S01]  /*2210*/  UISETP.NE.AND UP0, UPT, UR6, 0xb, UPT ;  /* 0x0000000b0600788c */ /* 0x000fe2000bf05270 */
[----:B------:R-:W-:Y:S02]  /*2220*/  VIADD R3, R3, 0xffffffff ;  /* 0xffffffff03037836 */ /* 0x000fe40000000000 */
[C---:B------:R-:W-:Y:S01]  /*2230*/  ISETP.NE.AND P1, PT, R4.reuse, 0xb, PT ;  /* 0x0000000b0400780c */ /* 0x040fe20003f25270 */
[----:B------:R-:W-:Y:S02]  /*2240*/  USEL UR7, URZ, 0x1, UP0 ;  /* 0x000000013f077887 */ /* 0x000fe40008000000 */
[----:B------:R-:W-:Y:S01]  /*2250*/  USEL UR6, UR6, URZ, UP0 ;  /* 0x0000003f06067287 */ /* 0x000fe20008000000 */
[----:B------:R-:W-:-:S03]  /*2260*/  SEL R4, R4, RZ, P1 ;  /* 0x000000ff04047207 */ /* 0x000fc60000800000 */
[----:B------:R-:W-:Y:S01]  /*2270*/  LOP3.LUT R7, R7, UR7, RZ, 0x3c, !PT ;  /* 0x0000000707077c12 */ /* 0x000fe2000f8e3cff */
[----:B------:R-:W-:Y:S07]  /*2280*/  @P2 BRA `(.L_x_30) ;  /* 0xfffffff800542947 */ /* 0x000fee000383ffff */
.L_x_23:
[----:B------:R-:W2:Y:S02]  /*2290*/  LDC R3, c[0x0][0x28c] ;  /* 0x0000a300ff037b82 */ /* 0x000ea40000000800 */
[----:B--2---:R-:W-:-:S13]  /*22a0*/  ISETP.GE.AND P1, PT, R3, 0x1, PT ;  /* 0x000000010300780c */ /* 0x004fda0003f26270 */
[----:B------:R-:W-:Y:S05]  /*22b0*/  @!P1 BRA `(.L_x_31) ;  /* 0x0000000000389947 */ /* 0x000fea0003800000 */
[----:B------:R-:W-:Y:S05]  /*22c0*/  @!P0 BRA `(.L_x_32) ;  /* 0x0000000000048947 */ /* 0x000fea0003800000 */
[----:B------:R-:W-:Y:S01]  /*22d0*/  BPT.TRAP 0x1 ;  /* 0x000000040000795c */ /* 0x000fe20000300000 */
.L_x_32:
[----:B------:R-:W-:-:S13]  /*22e0*/  ISETP.NE.AND P0, PT, R23, RZ, PT ;  /* 0x000000ff1700720c */ /* 0x000fda0003f05270 */
[----:B------:R-:W-:-:S04]  /*22f0*/  @P0 VIADD R0, R0, UR39 ;  /* 0x0000002700000c36 */ /* 0x000fc80008000000 */
[----:B01----:R-:W-:-:S05]  /*2300*/  @P0 IMAD.WIDE.U32 R4, R0, -0x45d1745d, RZ ;  /* 0xba2e8ba300040825 */ /* 0x003fca00078e00ff */
[----:B------:R-:W-:-:S05]  /*2310*/  @P0 SHF.R.U32.HI R5, RZ, 0x3, R5 ;  /* 0x00000003ff050819 */ /* 0x000fca0000011605 */
[----:B------:R-:W-:-:S05]  /*2320*/  @P0 IMAD R0, R5, -0xb, R0 ;  /* 0xfffffff505000824 */ /* 0x000fca00078e0200 */
[----:B------:R-:W-:-:S05]  /*2330*/  @P0 LEA R0, R0, UR41, 0x3 ;  /* 0x0000002900000c11 */ /* 0x000fca000f8e18ff */
[----:B------:R-:W-:-:S05]  /*2340*/  @P0 VIADD R3, R0, 0x58 ;  /* 0x0000005800030836 */ /* 0x000fca0000000000 */
[----:B------:R-:W-:-:S04]  /*2350*/  @P0 PRMT R3, R22, 0x654, R3 ;  /* 0x0000065416030816 */ /* 0x000fc80000000003 */
[----:B------:R2:W-:Y:S01]  /*2360*/  @P0 SYNCS.ARRIVE.TRANS64.RED.A1T0 RZ, [R3+URZ], RZ ;  /* 0x000000ff03ff09a7 */ /* 0x0005e2000810043f */
[----:B------:R-:W-:-:S13]  /*2370*/  ISETP.GT.U32.AND P0, PT, R19, 0x1, PT ;  /* 0x000000011300780c */ /* 0x000fda0003f04070 */
[----:B--2---:R-:W-:Y:S05]  /*2380*/  @P0 BRA `(.L_x_31) ;  /* 0x0000000000040947 */ /* 0x004fea0003800000 */
[----:B------:R-:W-:Y:S01]  /*2390*/  BPT.TRAP 0x1 ;  /* 0x000000040000795c */ /* 0x000fe20000300000 */
.L_x_31:
[----:B------:R-:W2:Y:S01]  /*23a0*/  LDC R7, c[0x0][0x288] ;  /* 0x0000a200ff077b82 */ /* 0x000ea20000000800 */
[--C-:B------:R-:W-:Y:S01]  /*23b0*/  SHF.R.U32.HI R0, RZ, 0x2, R18.reuse ;  /* 0x00000002ff007819 */ /* 0x100fe20000011612 */
[----:B------:R-:W-:Y:S01]  /*23c0*/  IMAD R77, R77, 0x30, RZ ;  /* 0x000000304d4d7824 */ /* 0x000fe200078e02ff */
[----:B01----:R-:W-:Y:S01]  /*23d0*/  SHF.R.U32.HI R5, RZ, 0x7, R18 ;  /* 0x00000007ff057819 */ /* 0x003fe20000011612 */
[----:B------:R-:W-:Y:S01]  /*23e0*/  UIADD3 UR39, UR40, UR39, URZ ;  /* 0x0000002728277290 */ /* 0x000fe2000fffe03f */
[----:B------:R-:W-:Y:S01]  /*23f0*/  LOP3.LUT R3, R0, 0x7, RZ, 0xc0, !PT ;  /* 0x0000000700037812 */ /* 0x000fe200078ec0ff */
[C---:B------:R-:W-:Y:S01]  /*2400*/  IMAD.SHL.U32 R10, R18.reuse, 0x2, RZ ;  /* 0x00000002120a7824 */ /* 0x040fe200078e00ff */
[----:B------:R-:W-:Y:S01]  /*2410*/  LOP3.LUT R0, R5, 0x1, RZ, 0xc0, !PT ;  /* 0x0000000105007812 */ /* 0x000fe200078ec0ff */
[----:B------:R-:W-:Y:S01]  /*2420*/  UISETP.GT.U32.AND UP0, UPT, UR39, 0xa, UPT ;  /* 0x0000000a2700788c */ /* 0x000fe2000bf04070 */
[----:B------:R-:W-:Y:S01]  /*2430*/  LOP3.LUT R4, R18, 0x60, RZ, 0xc0, !PT ;  /* 0x0000006012047812 */ /* 0x000fe200078ec0ff */
[----:B------:R-:W-:Y:S01]  /*2440*/  ULDC UR7, c[0x0][0x284] ;  /* 0x0000a10000077ab9 */ /* 0x000fe20000000800 */
[----:B------:R-:W-:Y:S01]  /*2450*/  UISETP.GE.U32.AND UP1, UPT, UR40, 0xb, UPT ;  /* 0x0000000b2800788c */ /* 0x000fe2000bf26070 */
[----:B------:R-:W-:Y:S01]  /*2460*/  IMAD.SHL.U32 R8, R0, 0x40, RZ ;  /* 0x0000004000087824 */ /* 0x000fe200078e00ff */
[----:B------:R-:W-:Y:S01]  /*2470*/  SHF.R.U32.HI R6, RZ, 0x1, R4 ;  /* 0x00000001ff067819 */ /* 0x000fe20000011604 */
[----:B------:R-:W-:Y:S01]  /*2480*/  UISETP.LT.U32.AND UP0, UPT, UR40, 0xb, UP0 ;  /* 0x0000000b2800788c */ /* 0x000fe20008701070 */
[----:B------:R-:W-:Y:S01]  /*2490*/  LOP3.LUT R4, R18, 0x3, RZ, 0xc0, !PT ;  /* 0x0000000312047812 */ /* 0x000fe200078ec0ff */
[----:B------:R-:W-:Y:S01]  /*24a0*/  ULDC.64 UR8, c[0x0][0x5d0] ;  /* 0x0001740000087ab9 */ /* 0x000fe20000000a00 */
[--C-:B------:R-:W-:Y:S01]  /*24b0*/  IADD3 R5, RZ, -R6, -R3.reuse ;  /* 0x80000006ff057210 */ /* 0x100fe20007ffe803 */
[----:B------:R-:W-:Y:S01]  /*24c0*/  UIMAD.WIDE.U32 UR4, UR39, -0x45d1745d, URZ ;  /* 0xba2e8ba3270478a5 */ /* 0x000fe2000f8e003f */
[----:B------:R-:W-:Y:S01]  /*24d0*/  LOP3.LUT R3, R8, 0x40, R3, 0xe2, !PT ;  /* 0x0000004008037812 */ /* 0x000fe200078ee203 */
[----:B------:R-:W-:Y:S01]  /*24e0*/  USEL UR6, URZ, 0x1, !UP0 ;  /* 0x000000013f067887 */ /* 0x000fe2000c000000 */
[----:B------:R-:W-:Y:S01]  /*24f0*/  SHF.R.S32.HI R83, RZ, 0x1f, R73 ;  /* 0x0000001fff537819 */ /* 0x000fe20000011449 */
[----:B------:R-:W-:Y:S01]  /*2500*/  IMAD.WIDE R12, R76, 0x100, RZ ;  /* 0x000001004c0c7825 */ /* 0x000fe200078e02ff */
[C---:B------:R-:W-:Y:S01]  /*2510*/  LOP3.LUT R10, R77.reuse, 0x6, R10, 0xf8, !PT ;  /* 0x000000064d0a7812 */ /* 0x040fe200078ef80a */
[----:B------:R-:W-:Y:S01]  /*2520*/  USHF.R.U32.HI UR4, URZ, 0x3, UR5 ;  /* 0x000000033f047899 */ /* 0x000fe20008011605 */
[----:B--2---:R-:W-:Y:S01]  /*2530*/  ISETP.GE.AND P0, PT, R77, R7, PT ;  /* 0x000000074d00720c */ /* 0x004fe20003f06270 */
[----:B------:R-:W-:Y:S01]  /*2540*/  IMAD R8, R4, -0x2, R7 ;  /* 0xfffffffe04087824 */ /* 0x000fe200078e0207 */
[----:B------:R-:W-:Y:S01]  /*2550*/  SHF.R.S32.HI R11, RZ, 0x1f, R10 ;  /* 0x0000001fff0b7819 */ /* 0x000fe2000001140a */
[----:B------:R-:W-:Y:S01]  /*2560*/  IMAD.SHL.U32 R7, R76, 0x100, RZ ;  /* 0x000001004c077824 */ /* 0x000fe200078e00ff */
[----:B------:R-:W-:Y:S01]  /*2570*/  ULOP3.LUT UR38, UR38, UR6, URZ, 0x3c, !UPT ;  /* 0x0000000626267292 */ /* 0x000fe2000f8e3c3f */
[----:B------:R-:W-:Y:S01]  /*2580*/  IMAD R4, R83, UR8, RZ ;  /* 0x0000000853047c24 */ /* 0x000fe2000f8e02ff */
[----:B------:R-:W-:Y:S01]  /*2590*/  LOP3.LUT R95, R12, R3, R6, 0xfe, !PT ;  /* 0x000000030c5f7212 */ /* 0x000fe200078efe06 */
[----:B------:R-:W-:Y:S01]  /*25a0*/  IMAD R0, R0, -0x40, R5 ;  /* 0xffffffc000007824 */ /* 0x000fe200078e0205 */
[----:B------:R-:W-:Y:S01]  /*25b0*/  ISETP.GE.OR P0, PT, R7, UR7, P0 ;  /* 0x0000000707007c0c */ /* 0x000fe20008706670 */
[C---:B------:R-:W-:Y:S01]  /*25c0*/  IMAD R9, R73.reuse, UR9, R4 ;  /* 0x0000000949097c24 */ /* 0x040fe2000f8e0204 */
[----:B------:R-:W-:Y:S01]  /*25d0*/  UIMAD UR39, UR4, -0xb, UR39 ;  /* 0xfffffff5042778a4 */ /* 0x000fe2000f8e0227 */
[----:B------:R-:W-:Y:S01]  /*25e0*/  IMAD.WIDE.U32 R4, R73, UR8, R10 ;  /* 0x0000000849047c25 */ /* 0x000fe2000f8e000a */
[----:B------:R-:W-:Y:S01]  /*25f0*/  @UP1 ULOP3.LUT UR38, UR38, 0x1, UR4, 0x78, !UPT ;  /* 0x0000000126261892 */ /* 0x000fe2000f8e7804 */
[----:B------:R-:W-:-:S02]  /*2600*/  IADD3 R3, -R7, UR7, R0 ;  /* 0x0000000707037c10 */ /* 0x000fc4000fffe100 */
[----:B------:R-:W-:Y:S02]  /*2610*/  IMAD.IADD R6, R8, 0x1, -R77 ;  /* 0x0000000108067824 */ /* 0x000fe400078e0a4d */
[----:B------:R-:W-:Y:S02]  /*2620*/  IMAD.IADD R9, R5, 0x1, R9 ;  /* 0x0000000105097824 */ /* 0x000fe400078e0209 */
[----:B------:R-:W-:Y:S02]  /*2630*/  IMAD.MOV.U32 R0, RZ, RZ, -0x1 ;  /* 0xffffffffff007424 */ /* 0x000fe400078e00ff */
[----:B------:R-:W-:Y:S01]  /*2640*/  IMAD.MOV.U32 R8, RZ, RZ, R4 ;  /* 0x000000ffff087224 */ /* 0x000fe200078e0004 */
[----:B------:R-:W-:Y:S06]  /*2650*/  @P0 BRA `(.L_x_33) ;  /* 0x0000003000b80947 */ /* 0x000fec0003800000 */
[----:B------:R-:W0:Y:S01]  /*2660*/  LDC.64 R4, c[0x0][0x5c8] ;  /* 0x00017200ff047b82 */ /* 0x000e220000000a00 */
[----:B-----5:R-:W-:Y:S01]  /*2670*/  FSETP.NEU.AND P2, PT, R74, RZ, PT ;  /* 0x000000ff4a00720b */ /* 0x020fe20003f4d000 */
[----:B------:R-:W-:Y:S01]  /*2680*/  BSSY B0, `(.L_x_33) ;  /* 0x000032b000007945 */ /* 0x000fe20003800000 */
[----:B------:R-:W-:-:S04]  /*2690*/  ISETP.GT.AND P0, PT, R6, RZ, PT ;  /* 0x000000ff0600720c */ /* 0x000fc80003f04270 */
[----:B------:R-:W-:Y:S01]  /*26a0*/  ISETP.GT.AND P1, PT, R3, RZ, P0 ;  /* 0x000000ff0300720c */ /* 0x000fe20000724270 */
[-C--:B0-----:R-:W-:Y:S02]  /*26b0*/  IMAD R14, R13, R4.reuse, RZ ;  /* 0x000000040d0e7224 */ /* 0x081fe400078e02ff */
[----:B------:R-:W-:-:S04]  /*26c0*/  IMAD.WIDE.U32 R80, R95, R4, R8 ;  /* 0x000000045f507225 */ /* 0x000fc800078e0008 */
[----:B------:R-:W-:-:S04]  /*26d0*/  IMAD R7, R95, R5, R14 ;  /* 0x000000055f077224 */ /* 0x000fc800078e020e */
[----:B------:R-:W-:Y:S01]  /*26e0*/  IMAD.IADD R87, R81, 0x1, R7 ;  /* 0x0000000151577824 */ /* 0x000fe200078e0207 */
[----:B------:R-:W-:Y:S06]  /*26f0*/  @!P2 BRA `(.L_x_34) ;  /* 0x000000240004a947 */ /* 0x000fec0003800000 */
[----:B------:R-:W0:Y:S01]  /*2700*/  LDC.64 R20, c[0x0][0x5b8] ;  /* 0x00016e00ff147b82 */ /* 0x000e220000000a00 */
[----:B------:R-:W-:-:S07]  /*2710*/  ULDC.64 UR4, c[0x0][0x5c0] ;  /* 0x0001700000047ab9 */ /* 0x000fce0000000a00 */
[----:B------:R-:W1:Y:S08]  /*2720*/  LDC.64 R78, c[0x0][0x5b0] ;  /* 0x00016c00ff4e7b82 */ /* 0x000e700000000a00 */
[----:B------:R-:W2:Y:S01]  /*2730*/  LDC.64 R14, c[0x0][0x5a8] ;  /* 0x00016a00ff0e7b82 */ /* 0x000ea20000000a00 */
[-C--:B0-----:R-:W-:Y:S02]  /*2740*/  IMAD R8, R83, R20.reuse, RZ ;  /* 0x0000001453087224 */ /* 0x081fe400078e02ff */
[----:B------:R-:W-:-:S04]  /*2750*/  IMAD.WIDE.U32 R82, R73, R20, R10 ;  /* 0x0000001449527225 */ /* 0x000fc800078e000a */
[----:B------:R-:W-:Y:S02]  /*2760*/  IMAD R91, R73, R21, R8 ;  /* 0x00000015495b7224 */ /* 0x000fe400078e0208 */
[-C--:B-1----:R-:W-:Y:S02]  /*2770*/  IMAD R12, R13, R78.reuse, RZ ;  /* 0x0000004e0d0c7224 */ /* 0x082fe400078e02ff */
[----:B------:R-:W-:Y:S02]  /*2780*/  IMAD.IADD R85, R83, 0x1, R91 ;  /* 0x0000000153557824 */ /* 0x000fe400078e025b */
[----:B------:R-:W-:Y:S02]  /*2790*/  IMAD.MOV.U32 R84, RZ, RZ, R82 ;  /* 0x000000ffff547224 */ /* 0x000fe400078e0052 */
[C---:B------:R-:W-:Y:S02]  /*27a0*/  IMAD R93, R95.reuse, R79, R12 ;  /* 0x0000004f5f5d7224 */ /* 0x040fe400078e020c */
[----:B------:R-:W-:-:S04]  /*27b0*/  IMAD.WIDE.U32 R8, R95, R78, R84 ;  /* 0x0000004e5f087225 */ /* 0x000fc800078e0054 */
[----:B------:R-:W-:Y:S01]  /*27c0*/  IMAD.IADD R7, R9, 0x1, R93 ;  /* 0x0000000109077824 */ /* 0x000fe200078e025d */
[----:B--2---:R-:W-:-:S04]  /*27d0*/  LEA R12, P2, R8, R14, 0x1 ;  /* 0x0000000e080c7211 */ /* 0x004fc800078408ff */
[----:B------:R-:W-:-:S05]  /*27e0*/  LEA.HI.X R13, R8, R15, R7, 0x1, P2 ;  /* 0x0000000f080d7211 */ /* 0x000fca00010f0c07 */
[----:B------:R0:W2:Y:S01]  /*27f0*/  @P1 LDG.E.LTC128B.U16 R7, desc[UR36][R12.64] ;  /* 0x000000240c071981 */ /* 0x0000a2000c1e1520 */
[----:B------:R-:W-:Y:S01]  /*2800*/  LEA R8, P2, R80, UR4, 0x1 ;  /* 0x0000000450087c11 */ /* 0x000fe2000f8408ff */
[----:B------:R-:W-:Y:S01]  /*2810*/  IMAD.WIDE.U32 R76, R95, R78, R10 ;  /* 0x0000004e5f4c7225 */ /* 0x000fe200078e000a */
[----:B------:R-:W-:Y:S01]  /*2820*/  ISETP.GT.AND P3, PT, R6, 0x1, PT ;  /* 0x000000010600780c */ /* 0x000fe20003f64270 */
[----:B------:R-:W-:Y:S01]  /*2830*/  BSSY B1, `(.L_x_35) ;  /* 0x0000011000017945 */ /* 0x000fe20003800000 */
[----:B------:R-:W-:Y:S01]  /*2840*/  SHF.L.U64.HI R81, R78, 0x3, R79 ;  /* 0x000000034e517819 */ /* 0x000fe2000001024f */
[----:B------:R-:W-:Y:S02]  /*2850*/  IMAD.IADD R77, R93, 0x1, R77 ;  /* 0x000000015d4d7824 */ /* 0x000fe400078e024d */
[----:B------:R-:W-:-:S04]  /*2860*/  IMAD.WIDE.U32 R76, R73, R20, R76 ;  /* 0x00000014494c7225 */ /* 0x000fc800078e004c */
[----:B0-----:R-:W-:Y:S01]  /*2870*/  IMAD.IADD R13, R91, 0x1, R77 ;  /* 0x000000015b0d7824 */ /* 0x001fe200078e024d */
[----:B------:R-:W-:-:S04]  /*2880*/  LEA R12, P4, R76, R14, 0x1 ;  /* 0x0000000e4c0c7211 */ /* 0x000fc800078808ff */
[----:B------:R-:W-:Y:S01]  /*2890*/  LEA.HI.X R13, R76, R15, R13, 0x1, P4 ;  /* 0x0000000f4c0d7211 */ /* 0x000fe200020f0c0d */
[----:B--2---:R-:W-:-:S05]  /*28a0*/  HADD2.F32 R9, -RZ, R7.H0_H0 ;  /* 0x20000007ff097230 */ /* 0x004fca0000004100 */
[----:B------:R-:W-:-:S04]  /*28b0*/  FMUL R9, R9, R74 ;  /* 0x0000004a09097220 */ /* 0x000fc80000400000 */
[----:B------:R-:W-:Y:S01]  /*28c0*/  FFMA R64, R64, R72, R9 ;  /* 0x0000004840407223 */ /* 0x000fe20000000009 */
[----:B------:R-:W-:Y:S01]  /*28d0*/  LEA.HI.X R9, R80, UR5, R87, 0x1, P2 ;  /* 0x0000000550097c11 */ /* 0x000fe200090f0c57 */
[----:B------:R-:W-:Y:S01]  /*28e0*/  IMAD.SHL.U32 R80, R78, 0x8, RZ ;  /* 0x000000084e507824 */ /* 0x000fe200078e00ff */
[----:B------:R-:W-:Y:S02]  /*28f0*/  ISETP.GT.AND P2, PT, R3, RZ, P3 ;  /* 0x000000ff0300720c */ /* 0x000fe40001f44270 */
[----:B------:R-:W-:-:S05]  /*2900*/  F2FP.F16.F32.PACK_AB R64, RZ, R64 ;  /* 0x00000040ff40723e */ /* 0x000fca00000000ff */
[----:B------:R0:W-:Y:S06]  /*2910*/  @P1 STG.E.U16 desc[UR36][R8.64], R64 ;  /* 0x0000004008001986 */ /* 0x0001ec000c101524 */
[----:B------:R-:W-:Y:S05]  /*2920*/  @!P2 BRA `(.L_x_36) ;  /* 0x000000000004a947 */ /* 0x000fea0003800000 */
[----:B------:R1:W5:Y:S02]  /*2930*/  LDG.E.LTC128B.U16 R7, desc[UR36][R12.64+0x2] ;  /* 0x000002240c077981 */ /* 0x000364000c1e1520 */
.L_x_36:
[----:B------:R-:W-:Y:S05]  /*2940*/  BSYNC B1 ;  /* 0x0000000000017941 */ /* 0x000fea0003800000 */
.L_x_35:
[----:B-----5:R-:W-:Y:S01]  /*2950*/  HADD2.F32 R21, -RZ, R7.H0_H0 ;  /* 0x20000007ff157230 */ /* 0x020fe20000004100 */
[----:B------:R-:W-:Y:S01]  /*2960*/  ISETP.GT.AND P1, PT, R3, 0x8, P0 ;  /* 0x000000080300780c */ /* 0x000fe20000724270 */
[----:B------:R-:W-:Y:S01]  /*2970*/  IMAD.WIDE.U32 R88, R95, R78, R80 ;  /* 0x0000004e5f587225 */ /* 0x000fe200078e0050 */
[----:B------:R-:W-:-:S03]  /*2980*/  PRMT R90, R7, 0x7610, R90 ;  /* 0x00007610075a7816 */ /* 0x000fc6000000005a */
[----:B0-----:R-:W-:Y:S01]  /*2990*/  FMUL R64, R21, R74 ;  /* 0x0000004a15407220 */ /* 0x001fe20000400000 */
[----:B------:R-:W-:Y:S01]  /*29a0*/  IMAD.IADD R97, R93, 0x1, R89 ;  /* 0x000000015d617824 */ /* 0x000fe200078e0259 */
[----:B------:R-:W-:Y:S02]  /*29b0*/  IADD3 R21, P4, R82, R88, RZ ;  /* 0x0000005852157210 */ /* 0x000fe40007f9e0ff */
[----:B------:R-:W-:-:S03]  /*29c0*/  FFMA R65, R65, R72, R64 ;  /* 0x0000004841417223 */ /* 0x000fc60000000040 */
[----:B------:R-:W-:Y:S01]  /*29d0*/  IMAD.X R76, R97, 0x1, R85, P4 ;  /* 0x00000001614c7824 */ /* 0x000fe200020e0655 */
[C---:B------:R-:W-:Y:S02]  /*29e0*/  LEA R64, P4, R21.reuse, R14, 0x1 ;  /* 0x0000000e15407211 */ /* 0x040fe400078808ff */
[----:B------:R-:W-:Y:S02]  /*29f0*/  F2FP.F16.F32.PACK_AB R77, RZ, R65 ;  /* 0x00000041ff4d723e */ /* 0x000fe400000000ff */
[----:B------:R-:W-:-:S03]  /*2a00*/  LEA.HI.X R65, R21, R15, R76, 0x1, P4 ;  /* 0x0000000f15417211 */ /* 0x000fc600020f0c4c */
[----:B------:R0:W-:Y:S04]  /*2a10*/  @P2 STG.E.U16 desc[UR36][R8.64+0x2], R77 ;  /* 0x0000024d08002986 */ /* 0x0001e8000c101524 */
[----:B------:R2:W3:Y:S01]  /*2a20*/  @P1 LDG.E.LTC128B.U16 R90, desc[UR36][R64.64] ;  /* 0x00000024405a1981 */ /* 0x0004e2000c1e1520 */
[----:B------:R-:W-:Y:S01]  /*2a30*/  IMAD.SHL.U32 R7, R4, 0x10, RZ ;  /* 0x0000001004077824 */ /* 0x000fe200078e00ff */
[----:B------:R-:W-:Y:S01]  /*2a40*/  IADD3 R86, P2, R10, R88, RZ ;  /* 0x000000580a567210 */ /* 0x000fe20007f5e0ff */
[----:B------:R-:W-:Y:S03]  /*2a50*/  BSSY B1, `(.L_x_37) ;  /* 0x0000011000017945 */ /* 0x000fe60003800000 */
[----:B------:R-:W-:Y:S01]  /*2a60*/  IADD3 R76, P4, R7, R8, RZ ;  /* 0x00000008074c7210 */ /* 0x000fe20007f9e0ff */
[----:B------:R-:W-:Y:S01]  /*2a70*/  IMAD.X R87, R11, 0x1, R97, P2 ;  /* 0x000000010b577824 */ /* 0x000fe200010e0661 */
[----:B------:R-:W-:Y:S01]  /*2a80*/  ISETP.GT.AND P2, PT, R3, 0x8, P3 ;  /* 0x000000080300780c */ /* 0x000fe20001f44270 */
[----:B------:R-:W-:-:S04]  /*2a90*/  IMAD.WIDE.U32 R86, R73, R20, R86 ;  /* 0x0000001449567225 */ /* 0x000fc800078e0056 */
[----:B------:R-:W-:Y:S01]  /*2aa0*/  IMAD.IADD R87, R91, 0x1, R87 ;  /* 0x000000015b577824 */ /* 0x000fe200078e0257 */
[----:B--2---:R-:W-:-:S04]  /*2ab0*/  LEA R64, P5, R86, R14, 0x1 ;  /* 0x0000000e56407211 */ /* 0x004fc800078a08ff */
[----:B------:R-:W-:Y:S01]  /*2ac0*/  LEA.HI.X R65, R86, R15, R87, 0x1, P5 ;  /* 0x0000000f56417211 */ /* 0x000fe200028f0c57 */
[----:B---3--:R-:W-:-:S05]  /*2ad0*/  HADD2.F32 R21, -RZ, R90.H0_H0 ;  /* 0x2000005aff157230 */ /* 0x008fca0000004100 */
[----:B------:R-:W-:-:S04]  /*2ae0*/  FMUL R21, R21, R74 ;  /* 0x0000004a15157220 */ /* 0x000fc80000400000 */
[----:B------:R-:W-:Y:S01]  /*2af0*/  FFMA R66, R66, R72, R21 ;  /* 0x0000004842427223 */ /* 0x000fe20000000015 */
[----:B------:R-:W-:-:S04]  /*2b00*/  SHF.L.U64.HI R21, R4, 0x4, R5 ;  /* 0x0000000404157819 */ /* 0x000fc80000010205 */
[----:B------:R-:W-:Y:S01]  /*2b10*/  F2FP.F16.F32.PACK_AB R66, RZ, R66 ;  /* 0x00000042ff42723e */ /* 0x000fe200000000ff */
[----:B0-----:R-:W-:-:S05]  /*2b20*/  IMAD.X R77, R21, 0x1, R9, P4 ;  /* 0x00000001154d7824 */ /* 0x001fca00020e0609 */
[----:B------:R0:W-:Y:S01]  /*2b30*/  @P1 STG.E.U16 desc[UR36][R76.64], R66 ;  /* 0x000000424c001986 */ /* 0x0001e2000c101524 */
[----:B------:R-:W-:Y:S05]  /*2b40*/  @!P2 BRA `(.L_x_38) ;  /* 0x000000000004a947 */ /* 0x000fea0003800000 */
[----:B------:R2:W5:Y:S02]  /*2b50*/  LDG.E.LTC128B.U16 R90, desc[UR36][R64.64+0x2] ;  /* 0x00000224405a7981 */ /* 0x000564000c1e1520 */
.L_x_38:
[----:B------:R-:W-:Y:S05]  /*2b60*/  BSYNC B1 ;  /* 0x0000000000017941 */ /* 0x000fea0003800000 */
.L_x_37:
[----:B-----5:R-:W-:Y:S01]  /*2b70*/  HADD2.F32 R87, -RZ, R90.H0_H0 ;  /* 0x2000005aff577230 */ /* 0x020fe20000004100 */
[----:B------:R-:W-:Y:S01]  /*2b80*/  ISETP.GT.AND P1, PT, R6, 0x8, PT ;  /* 0x000000080600780c */ /* 0x000fe20003f24270 */
[----:B------:R-:W-:Y:S01]  /*2b90*/  BSSY B1, `(.L_x_39) ;  /* 0x000000c000017945 */ /* 0x000fe20003800000 */
[----:B------:R-:W-:Y:S02]  /*2ba0*/  IMAD R89, R79, 0x78, RZ ;  /* 0x000000784f597824 */ /* 0x000fe400078e02ff */
[----:B0-----:R-:W-:Y:S01]  /*2bb0*/  FMUL R66, R87, R74 ;  /* 0x0000004a57427220 */ /* 0x001fe20000400000 */
[----:B------:R-:W-:-:S03]  /*2bc0*/  ISETP.GT.AND P4, PT, R3, RZ, P1 ;  /* 0x000000ff0300720c */ /* 0x000fc60000f84270 */
[----:B------:R-:W-:Y:S01]  /*2bd0*/  FFMA R66, R67, R72, R66 ;  /* 0x0000004843427223 */ /* 0x000fe20000000042 */
[----:B------:R-:W-:-:S04]  /*2be0*/  IMAD.MOV.U32 R67, RZ, RZ, R97 ;  /* 0x000000ffff437224 */ /* 0x000fc800078e0061 */
[----:B------:R-:W-:-:S04]  /*2bf0*/  F2FP.F16.F32.PACK_AB R66, RZ, R66 ;  /* 0x00000042ff42723e */ /* 0x000fc800000000ff */
[----:B------:R-:W-:Y:S01]  /*2c00*/  PRMT R86, R66, 0x7610, R86 ;  /* 0x0000761042567816 */ /* 0x000fe20000000056 */
[----:B------:R-:W-:-:S04]  /*2c10*/  IMAD.MOV.U32 R66, RZ, RZ, R88 ;  /* 0x000000ffff427224 */ /* 0x000fc800078e0058 */
[----:B------:R0:W-:Y:S01]  /*2c20*/  @P2 STG.E.U16 desc[UR36][R76.64+0x2], R86 ;  /* 0x000002564c002986 */ /* 0x0001e2000c101524 */
[----:B------:R-:W-:Y:S05]  /*2c30*/  @!P4 BRA `(.L_x_40) ;  /* 0x000000000004c947 */ /* 0x000fea0003800000 */
[----:B------:R3:W5:Y:S02]  /*2c40*/  LDG.E.LTC128B.U16 R90, desc[UR36][R12.64+0x10] ;  /* 0x000010240c5a7981 */ /* 0x000764000c1e1520 */
.L_x_40:
[----:B------:R-:W-:Y:S05]  /*2c50*/  BSYNC B1 ;  /* 0x0000000000017941 */ /* 0x000fea0003800000 */
.L_x_39:
[----:B-----5:R-:W-:Y:S01]  /*2c60*/  HADD2.F32 R79, -RZ, R90.H0_H0 ;  /* 0x2000005aff4f7230 */ /* 0x020fe20000004100 */
[----:B------:R-:W-:Y:S01]  /*2c70*/  BSSY B1, `(.L_x_41) ;  /* 0x000000d000017945 */ /* 0x000fe20003800000 */
[----:B------:R-:W-:-:S04]  /*2c80*/  IMAD.WIDE.U32 R66, R78, 0x78, R66 ;  /* 0x000000784e427825 */ /* 0x000fc800078e0042 */
[----:B------:R-:W-:Y:S01]  /*2c90*/  FMUL R79, R79, R74 ;  /* 0x0000004a4f4f7220 */ /* 0x000fe20000400000 */
[----:B------:R-:W-:Y:S01]  /*2ca0*/  IMAD.IADD R97, R67, 0x1, R89 ;  /* 0x0000000143617824 */ /* 0x000fe200078e0259 */
[----:B0-----:R-:W-:Y:S02]  /*2cb0*/  IADD3 R86, P2, P5, R82, R66, R80 ;  /* 0x0000004252567210 */ /* 0x001fe40007d5e050 */
[----:B------:R-:W-:Y:S02]  /*2cc0*/  FFMA R79, R68, R72, R79 ;  /* 0x00000048444f7223 */ /* 0x000fe4000000004f */
[----:B------:R-:W-:Y:S02]  /*2cd0*/  IADD3.X R87, R85, R97, R81, P2, P5 ;  /* 0x0000006155577210 */ /* 0x000fe400017ea451 */
[----:B------:R-:W-:Y:S02]  /*2ce0*/  ISETP.GT.AND P2, PT, R6, 0x9, PT ;  /* 0x000000090600780c */ /* 0x000fe40003f44270 */
[----:B------:R-:W-:-:S02]  /*2cf0*/  F2FP.F16.F32.PACK_AB R79, RZ, R79 ;  /* 0x0000004fff4f723e */ /* 0x000fc400000000ff */
[----:B------:R-:W-:-:S03]  /*2d00*/  ISETP.GT.AND P5, PT, R3, RZ, P2 ;  /* 0x000000ff0300720c */ /* 0x000fc600017a4270 */
[----:B------:R0:W-:Y:S10]  /*2d10*/  @P4 STG.E.U16 desc[UR36][R8.64+0x10], R79 ;  /* 0x0000104f08004986 */ /* 0x0001f4000c101524 */
[----:B------:R-:W-:Y:S05]  /*2d20*/  @!P5 BRA `(.L_x_42) ;  /* 0x000000000004d947 */ /* 0x000fea0003800000 */
[----:B------:R4:W5:Y:S02]  /*2d30*/  LDG.E.LTC128B.U16 R90, desc[UR36][R12.64+0x12] ;  /* 0x000012240c5a7981 */ /* 0x000964000c1e1520 */
.L_x_42:
[----:B------:R-:W-:Y:S05]  /*2d40*/  BSYNC B1 ;  /* 0x0000000000017941 */ /* 0x000fea0003800000 */
.L_x_41:
[----:B0----5:R-:W-:Y:S01]  /*2d50*/  HADD2.F32 R79, -RZ, R90.H0_H0 ;  /* 0x2000005aff4f7230 */ /* 0x021fe20000004100 */
[----:B------:R-:W-:Y:S01]  /*2d60*/  ISETP.GT.AND P4, PT, R3, 0x8, P1 ;  /* 0x000000080300780c */ /* 0x000fe20000f84270 */
[----:B------:R-:W-:Y:S03]  /*2d70*/  BSSY B1, `(.L_x_43) ;  /* 0x0000007000017945 */ /* 0x000fe60003800000 */
[----:B------:R-:W-:-:S04]  /*2d80*/  FMUL R68, R79, R74 ;  /* 0x0000004a4f447220 */ /* 0x000fc80000400000 */
[----:B------:R-:W-:-:S05]  /*2d90*/  FFMA R68, R69, R72, R68 ;  /* 0x0000004845447223 */ /* 0x000fca0000000044 */
[----:B------:R-:W-:-:S05]  /*2da0*/  F2FP.F16.F32.PACK_AB R68, RZ, R68 ;  /* 0x00000044ff44723e */ /* 0x000fca00000000ff */
[----:B------:R0:W-:Y:S01]  /*2db0*/  @P5 STG.E.U16 desc[UR36][R8.64+0x12], R68 ;  /* 0x0000124408005986 */ /* 0x0001e2000c101524 */
[----:B------:R-:W-:Y:S05]  /*2dc0*/  @!P4 BRA `(.L_x_44) ;  /* 0x000000000004c947 */ /* 0x000fea0003800000 */
[----:B------:R0:W5:Y:S02]  /*2dd0*/  LDG.E.LTC128B.U16 R90, desc[UR36][R64.64+0x10] ;  /* 0x00001024405a7981 */ /* 0x000164000c1e1520 */
.L_x_44:
[----:B------:R-:W-:Y:S05]  /*2de0*/  BSYNC B1 ;  /* 0x0000000000017941 */ /* 0x000fea0003800000 */
.L_x_43:
[----:B-----5:R-:W-:Y:S01]  /*2df0*/  HADD2.F32 R69, -RZ, R90.H0_H0 ;  /* 0x2000005aff457230 */ /* 0x020fe20000004100 */
        /* <DEDUP_REMOVED lines=8> */
.L_x_46:
[----:B------:R-:W-:Y:S05]  /*2e80*/  BSYNC B1 ;  /* 0x0000000000017941 */ /* 0x000fea0003800000 */
.L_x_45:
[----:B-----5:R-:W-:-:S05]  /*2e90*/  HADD2.F32 R67, -RZ, R90.H0_H0 ;  /* 0x2000005aff437230 */ /* 0x020fca0000004100 */
[----:B0-----:R-:W-:Y:S01]  /*2ea0*/  FMUL R68, R67, R74 ;  /* 0x0000004a43447220 */ /* 0x001fe20000400000 */
[----:B------:R-:W-:-:S03]  /*2eb0*/  IADD3 R67, P4, R82, R66, RZ ;  /* 0x0000004252437210 */ /* 0x000fc60007f9e0ff */
[----:B------:R-:W-:Y:S02]  /*2ec0*/  FFMA R68, R71, R72, R68 ;  /* 0x0000004847447223 */ /* 0x000fe40000000044 */
[----:B------:R-:W-:Y:S01]  /*2ed0*/  IMAD.X R84, R97, 0x1, R85, P4 ;  /* 0x0000000161547824 */ /* 0x000fe200020e0655 */
[C---:B------:R-:W-:Y:S02]  /*2ee0*/  LEA R66, P4, R67.reuse, R14, 0x1 ;  /* 0x0000000e43427211 */ /* 0x040fe400078808ff */
[----:B------:R-:W-:Y:S02]  /*2ef0*/  F2FP.F16.F32.PACK_AB R68, RZ, R68 ;  /* 0x00000044ff44723e */ /* 0x000fe400000000ff */
[----:B------:R-:W-:Y:S02]  /*2f00*/  LEA.HI.X R67, R67, R15, R84, 0x1, P4 ;  /* 0x0000000f43437211 */ /* 0x000fe400020f0c54 */
[----:B------:R-:W-:-:S05]  /*2f10*/  PRMT R69, R68, 0x7610, R69 ;  /* 0x0000761044457816 */ /* 0x000fca0000000045 */
[----:B------:R0:W-:Y:S01]  /*2f20*/  @P5 STG.E.U16 desc[UR36][R76.64+0x12], R69 ;  /* 0x000012454c005986 */ /* 0x0001e2000c101524 */
[----:B------:R-:W-:-:S13]  /*2f30*/  ISETP.GT.AND P5, PT, R3, 0x80, P0 ;  /* 0x000000800300780c */ /* 0x000fda00007a4270 */
[----:B------:R1:W2:Y:S01]  /*2f40*/  @P5 LDG.E.LTC128B.U16 R90, desc[UR36][R66.64] ;  /* 0x00000024425a5981 */ /* 0x0002a2000c1e1520 */
[----:B------:R-:W-:Y:S01]  /*2f50*/  IMAD.WIDE.U32 R70, R78, 0x78, R80 ;  /* 0x000000784e467825 */ /* 0x000fe200078e0050 */
[----:B------:R-:W-:Y:S03]  /*2f60*/  BSSY B1, `(.L_x_47) ;  /* 0x0000016000017945 */ /* 0x000fe60003800000 */
[----:B------:R-:W-:Y:S02]  /*2f70*/  IMAD.IADD R83, R89, 0x1, R71 ;  /* 0x0000000159537824 */ /* 0x000fe400078e0247 */
[----:B------:R-:W-:Y:S02]  /*2f80*/  IMAD.MOV.U32 R82, RZ, RZ, R70 ;  /* 0x000000ffff527224 */ /* 0x000fe400078e0046 */
[----:B------:R-:W-:Y:S02]  /*2f90*/  IMAD R89, R5, 0xf0, RZ ;  /* 0x000000f005597824 */ /* 0x000fe400078e02ff */
[----:B0-----:R-:W-:-:S04]  /*2fa0*/  IMAD.WIDE.U32 R68, R95, R78, R82 ;  /* 0x0000004e5f447225 */ /* 0x001fc800078e0052 */
[----:B------:R-:W-:Y:S01]  /*2fb0*/  IMAD.WIDE.U32 R84, R4, 0xf0, R76 ;  /* 0x000000f004547825 */ /* 0x000fe200078e004c */
[----:B------:R-:W-:-:S04]  /*2fc0*/  IADD3 R68, P4, R10, R68, RZ ;  /* 0x000000440a447210 */ /* 0x000fc80007f9e0ff */
[----:B------:R-:W-:-:S03]  /*2fd0*/  IADD3.X R69, R11, R93, R69, P4, !PT ;  /* 0x0000005d0b457210 */ /* 0x000fc600027fe445 */
[----:B------:R-:W-:-:S04]  /*2fe0*/  IMAD.WIDE.U32 R68, R73, R20, R68 ;  /* 0x0000001449447225 */ /* 0x000fc800078e0044 */
[----:B------:R-:W-:Y:S01]  /*2ff0*/  IMAD.IADD R5, R91, 0x1, R69 ;  /* 0x000000015b057824 */ /* 0x000fe200078e0245 */
[----:B-1----:R-:W-:Y:S01]  /*3000*/  LEA R66, P4, R68, R14, 0x1 ;  /* 0x0000000e44427211 */ /* 0x002fe200078808ff */
[----:B------:R-:W-:-:S03]  /*3010*/  IMAD.IADD R69, R85, 0x1, R89 ;  /* 0x0000000155457824 */ /* 0x000fc600078e0259 */
[----:B------:R-:W-:Y:S01]  /*3020*/  LEA.HI.X R67, R68, R15, R5, 0x1, P4 ;  /* 0x0000000f44437211 */ /* 0x000fe200020f0c05 */
[----:B------:R-:W-:Y:S01]  /*3030*/  @P5 IMAD.MOV.U32 R68, RZ, RZ, R84 ;  /* 0x000000ffff445224 */ /* 0x000fe200078e0054 */
[----:B------:R-:W-:Y:S01]  /*3040*/  ISETP.GT.AND P4, PT, R3, 0x80, P3 ;  /* 0x000000800300780c */ /* 0x000fe20001f84270 */
[----:B--2---:R-:W-:-:S05]  /*3050*/  HADD2.F32 R79, -RZ, R90.H0_H0 ;  /* 0x2000005aff4f7230 */ /* 0x004fca0000004100 */
[----:B------:R-:W-:-:S04]  /*3060*/  FMUL R79, R79, R74 ;  /* 0x0000004a4f4f7220 */ /* 0x000fc80000400000 */
[----:B------:R-:W-:-:S05]  /*3070*/  FFMA R79, R56, R72, R79 ;  /* 0x00000048384f7223 */ /* 0x000fca000000004f */
[----:B------:R-:W-:-:S05]  /*3080*/  F2FP.F16.F32.PACK_AB R79, RZ, R79 ;  /* 0x0000004fff4f723e */ /* 0x000fca00000000ff */
[----:B------:R0:W-:Y:S01]  /*3090*/  @P5 STG.E.U16 desc[UR36][R68.64], R79 ;  /* 0x0000004f44005986 */ /* 0x0001e2000c101524 */
[----:B------:R-:W-:Y:S05]  /*30a0*/  @!P4 BRA `(.L_x_48) ;  /* 0x000000000004c947 */ /* 0x000fea0003800000 */
[----:B------:R1:W5:Y:S02]  /*30b0*/  LDG.E.LTC128B.U16 R90, desc[UR36][R66.64+0x2] ;  /* 0x00000224425a7981 */ /* 0x000364000c1e1520 */
.L_x_48:
[----:B------:R-:W-:Y:S05]  /*30c0*/  BSYNC B1 ;  /* 0x0000000000017941 */ /* 0x000fea0003800000 */
.L_x_47:
[----:B-----5:R-:W-:Y:S01]  /*30d0*/  HADD2.F32 R5, -RZ, R90.H0_H0 ;  /* 0x2000005aff057230 */ /* 0x020fe20000004100 */
[----:B------:R-:W-:Y:S01]  /*30e0*/  IADD3 R70, P5, R80, R70, RZ ;  /* 0x0000004650467210 */ /* 0x000fe20007fbe0ff */
[----:B------:R-:W-:Y:S01]  /*30f0*/  @P4 IMAD.MOV.U32 R80, RZ, RZ, R84 ;  /* 0x000000ffff504224 */ /* 0x000fe200078e0054 */
[----:B------:R-:W-:Y:S01]  /*3100*/  ISETP.GT.AND P0, PT, R3, 0x88, P0 ;  /* 0x000000880300780c */ /* 0x000fe20000704270 */
[----:B------:R-:W-:Y:S01]  /*3110*/  BSSY B1, `(.L_x_49) ;  /* 0x000000e000017945 */ /* 0x000fe20003800000 */
[----:B------:R-:W-:Y:S01]  /*3120*/  FMUL R56, R5, R74 ;  /* 0x0000004a05387220 */ /* 0x000fe20000400000 */
[----:B------:R-:W-:Y:S02]  /*3130*/  IMAD.X R71, R83, 0x1, R81, P5 ;  /* 0x0000000153477824 */ /* 0x000fe400028e0651 */
[----:B------:R-:W-:Y:S02]  /*3140*/  @P4 IMAD.MOV.U32 R81, RZ, RZ, R69 ;  /* 0x000000ffff514224 */ /* 0x000fe400078e0045 */
[----:B------:R-:W-:Y:S01]  /*3150*/  FFMA R56, R57, R72, R56 ;  /* 0x0000004839387223 */ /* 0x000fe20000000038 */
[----:B0-----:R-:W-:-:S04]  /*3160*/  IMAD.WIDE.U32 R78, R95, R78, R70 ;  /* 0x0000004e5f4e7225 */ /* 0x001fc800078e0046 */
[----:B------:R-:W-:Y:S02]  /*3170*/  F2FP.F16.F32.PACK_AB R56, RZ, R56 ;  /* 0x00000038ff38723e */ /* 0x000fe400000000ff */
[----:B------:R-:W-:Y:S02]  /*3180*/  IADD3 R70, P5, R10, R78, RZ ;  /* 0x0000004e0a467210 */ /* 0x000fe40007fbe0ff */
[----:B------:R-:W-:-:S05]  /*3190*/  PRMT R5, R56, 0x7610, R5 ;  /* 0x0000761038057816 */ /* 0x000fca0000000005 */
[----:B------:R0:W-:Y:S01]  /*31a0*/  @P4 STG.E.U16 desc[UR36][R80.64+0x2], R5 ;  /* 0x0000020550004986 */ /* 0x0001e2000c101524 */
[----:B------:R-:W-:-:S04]  /*31b0*/  LEA R56, P4, R86, R14, 0x1 ;  /* 0x0000000e56387211 */ /* 0x000fc800078808ff */
[----:B------:R-:W-:Y:S01]  /*31c0*/  LEA.HI.X R57, R86, R15, R87, 0x1, P4 ;  /* 0x0000000f56397211 */ /* 0x000fe200020f0c57 */
[----:B------:R-:W-:Y:S08]  /*31d0*/  @!P0 BRA `(.L_x_50) ;  /* 0x0000000000048947 */ /* 0x000ff00003800000 */
[----:B------:R2:W5:Y:S02]  /*31e0*/  LDG.E.LTC128B.U16 R90, desc[UR36][R56.64] ;  /* 0x00000024385a7981 */ /* 0x000564000c1e1520 */
.L_x_50:
[----:B------:R-:W-:Y:S05]  /*31f0*/  BSYNC B1 ;  /* 0x0000000000017941 */ /* 0x000fea0003800000 */
.L_x_49:
[----:B0----5:R-:W-:Y:S01]  /*3200*/  HADD2.F32 R5, -RZ, R90.H0_H0 ;  /* 0x2000005aff057230 */ /* 0x021fe20000004100 */
[----:B------:R-:W-:Y:S01]  /*3210*/  IADD3 R10, P4, R7, R84, RZ ;  /* 0x00000054070a7210 */ /* 0x000fe20007f9e0ff */
[----:B------:R-:W-:Y:S01]  /*3220*/  BSSY B1, `(.L_x_51) ;  /* 0x000000e000017945 */ /* 0x000fe20003800000 */
[----:B------:R-:W-:Y:S02]  /*3230*/  IADD3.X R71, R11, R93, R79, P5, !PT ;  /* 0x0000005d0b477210 */ /* 0x000fe40002ffe44f */
[----:B------:R-:W-:Y:S01]  /*3240*/  FMUL R5, R5, R74 ;  /* 0x0000004a05057220 */ /* 0x000fe20000400000 */
[----:B------:R-:W-:Y:S01]  /*3250*/  IMAD.X R11, R69, 0x1, R21, P4 ;  /* 0x00000001450b7824 */ /* 0x000fe200020e0615 */
[----:B------:R-:W-:Y:S01]  /*3260*/  ISETP.GT.AND P3, PT, R3, 0x88, P3 ;  /* 0x000000880300780c */ /* 0x000fe20001f64270 */
[----:B--2---:R-:W-:-:S04]  /*3270*/  IMAD.WIDE.U32 R56, R73, R20, R70 ;  /* 0x0000001449387225 */ /* 0x004fc800078e0046 */
[----:B------:R-:W-:Y:S01]  /*3280*/  FFMA R5, R58, R72, R5 ;  /* 0x000000483a057223 */ /* 0x000fe20000000005 */
[----:B------:R-:W-:Y:S01]  /*3290*/  IMAD.IADD R20, R91, 0x1, R57 ;  /* 0x000000015b147824 */ /* 0x000fe200078e0239 */
[----:B------:R-:W-:-:S03]  /*32a0*/  LEA R14, P5, R56, R14, 0x1 ;  /* 0x0000000e380e7211 */ /* 0x000fc600078a08ff */
[----:B------:R-:W-:Y:S02]  /*32b0*/  F2FP.F16.F32.PACK_AB R5, RZ, R5 ;  /* 0x00000005ff05723e */ /* 0x000fe400000000ff */
[----:B------:R-:W-:-:S03]  /*32c0*/  LEA.HI.X R15, R56, R15, R20, 0x1, P5 ;  /* 0x0000000f380f7211 */ /* 0x000fc600028f0c14 */
[----:B------:R0:W-:Y:S01]  /*32d0*/  @P0 STG.E.U16 desc[UR36][R10.64], R5 ;  /* 0x000000050a000986 */ /* 0x0001e2000c101524 */
[----:B------:R-:W-:Y:S05]  /*32e0*/  @!P3 BRA `(.L_x_52) ;  /* 0x000000000004b947 */ /* 0x000fea0003800000 */
[----:B------:R2:W5:Y:S02]  /*32f0*/  LDG.E.LTC128B.U16 R90, desc[UR36][R14.64+0x2] ;  /* 0x000002240e5a7981 */ /* 0x000564000c1e1520 */
.L_x_52:
[----:B------:R-:W-:Y:S05]  /*3300*/  BSYNC B1 ;  /* 0x0000000000017941 */ /* 0x000fea0003800000 */
.L_x_51:
        /* <DEDUP_REMOVED lines=9> */
.L_x_54:
[----:B------:R-:W-:Y:S05]  /*33a0*/  BSYNC B1 ;  /* 0x0000000000017941 */ /* 0x000fea0003800000 */
.L_x_53:
[----:B-----5:R-:W-:Y:S01]  /*33b0*/  HADD2.F32 R5, -RZ, R90.H0_H0 ;  /* 0x2000005aff057230 */ /* 0x020fe20000004100 */
[----:B------:R-:W-:Y:S01]  /*33c0*/  ISETP.GT.AND P3, PT, R3, 0x80, P2 ;  /* 0x000000800300780c */ /* 0x000fe20001764270 */
[----:B------:R-:W-:Y:S01]  /*33d0*/  @P0 IMAD.MOV.U32 R56, RZ, RZ, R84 ;  /* 0x000000ffff380224 */ /* 0x000fe200078e0054 */
[----:B------:R-:W-:Y:S01]  /*33e0*/  BSSY B1, `(.L_x_55) ;  /* 0x0000008000017945 */ /* 0x000fe20003800000 */
[----:B------:R-:W-:Y:S02]  /*33f0*/  @P0 IMAD.MOV.U32 R57, RZ, RZ, R69 ;  /* 0x000000ffff390224 */ /* 0x000fe400078e0045 */
[----:B------:R-:W-:-:S04]  /*3400*/  FMUL R5, R5, R74 ;  /* 0x0000004a05057220 */ /* 0x000fc80000400000 */
[----:B------:R-:W-:-:S05]  /*3410*/  FFMA R5, R60, R72, R5 ;  /* 0x000000483c057223 */ /* 0x000fca0000000005 */
[----:B------:R-:W-:-:S05]  /*3420*/  F2FP.F16.F32.PACK_AB R5, RZ, R5 ;  /* 0x00000005ff05723e */ /* 0x000fca00000000ff */
[----:B------:R0:W-:Y:S01]  /*3430*/  @P0 STG.E.U16 desc[UR36][R56.64+0x10], R5 ;  /* 0x0000100538000986 */ /* 0x0001e2000c101524 */
[----:B------:R-:W-:Y:S05]  /*3440*/  @!P3 BRA `(.L_x_56) ;  /* 0x000000000004b947 */ /* 0x000fea0003800000 */
[----:B------:R0:W5:Y:S02]  /*3450*/  LDG.E.LTC128B.U16 R90, desc[UR36][R66.64+0x12] ;  /* 0x00001224425a7981 */ /* 0x000164000c1e1520 */
.L_x_56:
[----:B------:R-:W-:Y:S05]  /*3460*/  BSYNC B1 ;  /* 0x0000000000017941 */ /* 0x000fea0003800000 */
.L_x_55:
[----:B0----5:R-:W-:Y:S01]  /*3470*/  HADD2.F32 R5, -RZ, R90.H0_H0 ;  /* 0x2000005aff057230 */ /* 0x021fe20000004100 */
[----:B------:R-:W-:Y:S01]  /*3480*/  ISETP.GT.AND P1, PT, R3, 0x88, P1 ;  /* 0x000000880300780c */ /* 0x000fe20000f24270 */
[----:B------:R-:W-:Y:S01]  /*3490*/  @P3 IMAD.MOV.U32 R68, RZ, RZ, R84 ;  /* 0x000000ffff443224 */ /* 0x000fe200078e0054 */
[----:B------:R-:W-:Y:S02]  /*34a0*/  BSSY B1, `(.L_x_57) ;  /* 0x0000007000017945 */ /* 0x000fe40003800000 */
[----:B------:R-:W-:-:S04]  /*34b0*/  FMUL R20, R5, R74 ;  /* 0x0000004a05147220 */ /* 0x000fc80000400000 */
[----:B------:R-:W-:-:S05]  /*34c0*/  FFMA R20, R61, R72, R20 ;  /* 0x000000483d147223 */ /* 0x000fca0000000014 */
[----:B------:R-:W-:-:S05]  /*34d0*/  F2FP.F16.F32.PACK_AB R20, RZ, R20 ;  /* 0x00000014ff14723e */ /* 0x000fca00000000ff */
[----:B------:R0:W-:Y:S01]  /*34e0*/  @P3 STG.E.U16 desc[UR36][R68.64+0x12], R20 ;  /* 0x0000121444003986 */ /* 0x0001e2000c101524 */
[----:B------:R-:W-:Y:S05]  /*34f0*/  @!P1 BRA `(.L_x_58) ;  /* 0x0000000000049947 */ /* 0x000fea0003800000 */
[----:B------:R0:W5:Y:S02]  /*3500*/  LDG.E.LTC128B.U16 R90, desc[UR36][R14.64+0x10] ;  /* 0x000010240e5a7981 */ /* 0x000164000c1e1520 */
.L_x_58:
[----:B------:R-:W-:Y:S05]  /*3510*/  BSYNC B1 ;  /* 0x0000000000017941 */ /* 0x000fea0003800000 */
.L_x_57:
        /* <DEDUP_REMOVED lines=9> */
.L_x_60:
[----:B------:R-:W-:Y:S05]  /*35b0*/  BSYNC B1 ;  /* 0x0000000000017941 */ /* 0x000fea0003800000 */
.L_x_59:
[----:B0----5:R-:W-:Y:S01]  /*35c0*/  HADD2.F32 R5, -RZ, R90.H0_H0 ;  /* 0x2000005aff057230 */ /* 0x021fe20000004100 */
[----:B------:R-:W-:Y:S01]  /*35d0*/  ISETP.GT.AND P3, PT, R6, 0x10, PT ;  /* 0x000000100600780c */ /* 0x000fe20003f64270 */
[----:B------:R-:W-:Y:S03]  /*35e0*/  BSSY B1, `(.L_x_61) ;  /* 0x0000008000017945 */ /* 0x000fe60003800000 */
[----:B------:R-:W-:Y:S01]  /*35f0*/  FMUL R20, R5, R74 ;  /* 0x0000004a05147220 */ /* 0x000fe20000400000 */
[----:B------:R-:W-:-:S03]  /*3600*/  ISETP.GT.AND P0, PT, R3, RZ, P3 ;  /* 0x000000ff0300720c */ /* 0x000fc60001f04270 */
[----:B------:R-:W-:-:S05]  /*3610*/  FFMA R20, R63, R72, R20 ;  /* 0x000000483f147223 */ /* 0x000fca0000000014 */
[----:B------:R-:W-:-:S05]  /*3620*/  F2FP.F16.F32.PACK_AB R20, RZ, R20 ;  /* 0x00000014ff14723e */ /* 0x000fca00000000ff */
[----:B------:R0:W-:Y:S01]  /*3630*/  @P2 STG.E.U16 desc[UR36][R10.64+0x12], R20 ;  /* 0x000012140a002986 */ /* 0x0001e2000c101524 */
[----:B------:R-:W-:Y:S05]  /*3640*/  @!P0 BRA `(.L_x_62) ;  /* 0x0000000000048947 */ /* 0x000fea0003800000 */
[----:B------:R0:W5:Y:S02]  /*3650*/  LDG.E.LTC128B.U16 R90, desc[UR36][R12.64+0x20] ;  /* 0x000020240c5a7981 */ /* 0x000164000c1e1520 */
.L_x_62:
[----:B------:R-:W-:Y:S05]  /*3660*/  BSYNC B1 ;  /* 0x0000000000017941 */ /* 0x000fea0003800000 */
.L_x_61:
[----:B-----5:R-:W-:Y:S01]  /*3670*/  HADD2.F32 R5, -RZ, R90.H0_H0 ;  /* 0x2000005aff057230 */ /* 0x020fe20000004100 */
        /* <DEDUP_REMOVED lines=9> */
.L_x_64:
[----:B------:R-:W-:Y:S05]  /*3710*/  BSYNC B1 ;  /* 0x0000000000017941 */ /* 0x000fea0003800000 */
.L_x_63:
        /* <DEDUP_REMOVED lines=9> */
.L_x_66:
[----:B------:R-:W-:Y:S05]  /*37b0*/  BSYNC B1 ;  /* 0x0000000000017941 */ /* 0x000fea0003800000 */
.L_x_65:
        /* <DEDUP_REMOVED lines=9> */
.L_x_68:
[----:B------:R-:W-:Y:S05]  /*3850*/  BSYNC B1 ;  /* 0x0000000000017941 */ /* 0x000fea0003800000 */
.L_x_67:
        /* <DEDUP_REMOVED lines=10> */
.L_x_70:
[----:B------:R-:W-:Y:S05]  /*3900*/  BSYNC B1 ;  /* 0x0000000000017941 */ /* 0x000fea0003800000 */
.L_x_69:
        /* <DEDUP_REMOVED lines=10> */
.L_x_72:
[----:B------:R-:W-:Y:S05]  /*39b0*/  BSYNC B1 ;  /* 0x0000000000017941 */ /* 0x000fea0003800000 */
.L_x_71:
        /* <DEDUP_REMOVED lines=9> */
.L_x_74:
[----:B------:R-:W-:Y:S05]  /*3a50*/  BSYNC B1 ;  /* 0x0000000000017941 */ /* 0x000fea0003800000 */
.L_x_73:
        /* <DEDUP_REMOVED lines=9> */
.L_x_76:
[----:B------:R-:W-:Y:S05]  /*3af0*/  BSYNC B1 ;  /* 0x0000000000017941 */ /* 0x000fea0003800000 */
.L_x_75:
        /* <DEDUP_REMOVED lines=9> */
.L_x_78:
[----:B------:R-:W-:Y:S05]  /*3b90*/  BSYNC B1 ;  /* 0x0000000000017941 */ /* 0x000fea0003800000 */
.L_x_77:
[----:B-----5:R-:W-:Y:S01]  /*3ba0*/  HADD2.F32 R5, -RZ, R90.H0_H0 ;  /* 0x2000005aff057230 */ /* 0x020fe20000004100 */
[----:B------:R-:W-:Y:S01]  /*3bb0*/  ISETP.GT.AND P4, PT, R3, 0x80, P2 ;  /* 0x000000800300780c */ /* 0x000fe20001784270 */
[----:B0-----:R-:W-:Y:S01]  /*3bc0*/  IMAD.WIDE.U32 R10, R4, 0xf0, R76 ;  /* 0x000000f0040a7825 */ /* 0x001fe200078e004c */
[----:B------:R-:W-:Y:S03]  /*3bd0*/  BSSY B1, `(.L_x_79) ;  /* 0x000000a000017945 */ /* 0x000fe60003800000 */
[----:B------:R-:W-:-:S04]  /*3be0*/  FMUL R5, R5, R74 ;  /* 0x0000004a05057220 */ /* 0x000fc80000400000 */
[----:B------:R-:W-:-:S05]  /*3bf0*/  FFMA R5, R40, R72, R5 ;  /* 0x0000004828057223 */ /* 0x000fca0000000005 */
[----:B------:R-:W-:Y:S01]  /*3c00*/  F2FP.F16.F32.PACK_AB R4, RZ, R5 ;  /* 0x00000005ff04723e */ /* 0x000fe200000000ff */
[----:B------:R-:W-:-:S03]  /*3c10*/  IMAD.IADD R5, R89, 0x1, R11 ;  /* 0x0000000159057824 */ /* 0x000fc600078e020b */
[----:B------:R-:W-:Y:S01]  /*3c20*/  PRMT R20, R4, 0x7610, R20 ;  /* 0x0000761004147816 */ /* 0x000fe20000000014 */
[----:B------:R-:W-:-:S05]  /*3c30*/  IMAD.MOV.U32 R4, RZ, RZ, R10 ;  /* 0x000000ffff047224 */ /* 0x000fca00078e000a */
[----:B------:R0:W-:Y:S01]  /*3c40*/  @P5 STG.E.U16 desc[UR36][R4.64+0x20], R20 ;  /* 0x0000201404005986 */ /* 0x0001e2000c101524 */
[----:B------:R-:W-:Y:S05]  /*3c50*/  @!P4 BRA `(.L_x_80) ;  /* 0x000000000004c947 */ /* 0x000fea0003800000 */
[----:B------:R0:W5:Y:S02]  /*3c60*/  LDG.E.LTC128B.U16 R90, desc[UR36][R66.64+0x22] ;  /* 0x00002224425a7981 */ /* 0x000164000c1e1520 */
.L_x_80:
[----:B------:R-:W-:Y:S05]  /*3c70*/  BSYNC B1 ;  /* 0x0000000000017941 */ /* 0x000fea0003800000 */
.L_x_79:
[----:B-----5:R-:W-:Y:S01]  /*3c80*/  HADD2.F32 R49, -RZ, R90.H0_H0 ;  /* 0x2000005aff317230 */ /* 0x020fe20000004100 */
[----:B------:R-:W-:Y:S01]  /*3c90*/  ISETP.GT.AND P3, PT, R3, 0x88, P3 ;  /* 0x000000880300780c */ /* 0x000fe20001f64270 */
[----:B------:R-:W-:Y:S03]  /*3ca0*/  BSSY B1, `(.L_x_81) ;  /* 0x0000007000017945 */ /* 0x000fe60003800000 */
[----:B0-----:R-:W-:-:S04]  /*3cb0*/  FMUL R20, R49, R74 ;  /* 0x0000004a31147220 */ /* 0x001fc80000400000 */
[----:B------:R-:W-:-:S05]  /*3cc0*/  FFMA R20, R41, R72, R20 ;  /* 0x0000004829147223 */ /* 0x000fca0000000014 */
[----:B------:R-:W-:-:S05]  /*3cd0*/  F2FP.F16.F32.PACK_AB R20, RZ, R20 ;  /* 0x00000014ff14723e */ /* 0x000fca00000000ff */
[----:B------:R0:W-:Y:S01]  /*3ce0*/  @P4 STG.E.U16 desc[UR36][R4.64+0x22], R20 ;  /* 0x0000221404004986 */ /* 0x0001e2000c101524 */
[----:B------:R-:W-:Y:S05]  /*3cf0*/  @!P3 BRA `(.L_x_82) ;  /* 0x000000000004b947 */ /* 0x000fea0003800000 */
[----:B------:R0:W5:Y:S02]  /*3d00*/  LDG.E.LTC128B.U16 R90, desc[UR36][R14.64+0x20] ;  /* 0x000020240e5a7981 */ /* 0x000164000c1e1520 */
.L_x_82:
[----:B------:R-:W-:Y:S05]  /*3d10*/  BSYNC B1 ;  /* 0x0000000000017941 */ /* 0x000fea0003800000 */
.L_x_81:
[----:B-----5:R-:W-:Y:S01]  /*3d20*/  HADD2.F32 R11, -RZ, R90.H0_H0 ;  /* 0x2000005aff0b7230 */ /* 0x020fe20000004100 */
[----:B------:R-:W-:Y:S01]  /*3d30*/  IADD3 R10, P4, R7, R10, RZ ;  /* 0x0000000a070a7210 */ /* 0x000fe20007f9e0ff */
[----:B------:R-:W-:Y:S01]  /*3d40*/  BSSY B1, `(.L_x_83) ;  /* 0x0000009000017945 */ /* 0x000fe20003800000 */
[----:B------:R-:W-:Y:S02]  /*3d50*/  ISETP.GT.AND P2, PT, R3, 0x88, P2 ;  /* 0x000000880300780c */ /* 0x000fe40001744270 */
[----:B------:R-:W-:-:S04]  /*3d60*/  FMUL R11, R11, R74 ;  /* 0x0000004a0b0b7220 */ /* 0x000fc80000400000 */
[----:B------:R-:W-:-:S05]  /*3d70*/  FFMA R11, R42, R72, R11 ;  /* 0x000000482a0b7223 */ /* 0x000fca000000000b */
[----:B------:R-:W-:Y:S01]  /*3d80*/  F2FP.F16.F32.PACK_AB R7, RZ, R11 ;  /* 0x0000000bff07723e */ /* 0x000fe200000000ff */
[----:B------:R-:W-:-:S05]  /*3d90*/  IMAD.X R11, R21, 0x1, R5, P4 ;  /* 0x00000001150b7824 */ /* 0x000fca00020e0605 */
[----:B------:R0:W-:Y:S01]  /*3da0*/  @P3 STG.E.U16 desc[UR36][R10.64+0x20], R7 ;  /* 0x000020070a003986 */ /* 0x0001e2000c101524 */
[----:B------:R-:W-:Y:S05]  /*3db0*/  @!P2 BRA `(.L_x_84) ;  /* 0x000000000004a947 */ /* 0x000fea0003800000 */
[----:B------:R0:W5:Y:S02]  /*3dc0*/  LDG.E.LTC128B.U16 R90, desc[UR36][R14.64+0x22] ;  /* 0x000022240e5a7981 */ /* 0x000164000c1e1520 */
.L_x_84:
[----:B------:R-:W-:Y:S05]  /*3dd0*/  BSYNC B1 ;  /* 0x0000000000017941 */ /* 0x000fea0003800000 */
.L_x_83:
        /* <DEDUP_REMOVED lines=9> */
.L_x_86:
[----:B------:R-:W-:Y:S05]  /*3e70*/  BSYNC B1 ;  /* 0x0000000000017941 */ /* 0x000fea0003800000 */
.L_x_85:
        /* <DEDUP_REMOVED lines=9> */
.L_x_88:
[----:B------:R-:W-:Y:S05]  /*3f10*/  BSYNC B1 ;  /* 0x0000000000017941 */ /* 0x000fea0003800000 */
.L_x_87:
        /* <DEDUP_REMOVED lines=9> */
.L_x_90:
[----:B------:R-:W-:Y:S05]  /*3fb0*/  BSYNC B1 ;  /* 0x0000000000017941 */ /* 0x000fea0003800000 */
.L_x_89:
        /* <DEDUP_REMOVED lines=9> */
.L_x_92:
[----:B------:R-:W-:Y:S05]  /*4050*/  BSYNC B1 ;  /* 0x0000000000017941 */ /* 0x000fea0003800000 */
.L_x_91:
        /* <DEDUP_REMOVED lines=10> */
.L_x_94:
[----:B------:R-:W-:Y:S05]  /*4100*/  BSYNC B1 ;  /* 0x0000000000017941 */ /* 0x000fea0003800000 */
.L_x_93:
        /* <DEDUP_REMOVED lines=10> */
.L_x_96:
[----:B------:R-:W-:Y:S05]  /*41b0*/  BSYNC B1 ;  /* 0x0000000000017941 */ /* 0x000fea0003800000 */
.L_x_95:
        /* <DEDUP_REMOVED lines=9> */
.L_x_98:
[----:B------:R-:W-:Y:S05]  /*4250*/  BSYNC B1 ;  /* 0x0000000000017941 */ /* 0x000fea0003800000 */
.L_x_97:
        /* <DEDUP_REMOVED lines=9> */
.L_x_100:
[----:B------:R-:W-:Y:S05]  /*42f0*/  BSYNC B1 ;  /* 0x0000000000017941 */ /* 0x000fea0003800000 */
.L_x_99:
        /* <DEDUP_REMOVED lines=10> */
.L_x_102:
[----:B------:R-:W-:Y:S05]  /*43a0*/  BSYNC B1 ;  /* 0x0000000000017941 */ /* 0x000fea0003800000 */
.L_x_101:
        /* <DEDUP_REMOVED lines=10> */
.L_x_104:
[----:B------:R-:W-:Y:S05]  /*4450*/  BSYNC B1 ;  /* 0x0000000000017941 */ /* 0x000fea0003800000 */
.L_x_103:
        /* <DEDUP_REMOVED lines=9> */
.L_x_106:
[----:B------:R-:W-:Y:S05]  /*44f0*/  BSYNC B1 ;  /* 0x0000000000017941 */ /* 0x000fea0003800000 */
.L_x_105:
        /* <DEDUP_REMOVED lines=9> */
.L_x_108:
[----:B------:R-:W-:Y:S05]  /*4590*/  BSYNC B1 ;  /* 0x0000000000017941 */ /* 0x000fea0003800000 */
.L_x_107:
        /* <DEDUP_REMOVED lines=9> */
.L_x_110:
[----:B------:R-:W-:Y:S05]  /*4630*/  BSYNC B1 ;  /* 0x0000000000017941 */ /* 0x000fea0003800000 */
.L_x_109:
        /* <DEDUP_REMOVED lines=9> */
.L_x_112:
[----:B------:R-:W-:Y:S05]  /*46d0*/  BSYNC B1 ;  /* 0x0000000000017941 */ /* 0x000fea0003800000 */
.L_x_111:
        /* <DEDUP_REMOVED lines=9> */
.L_x_114:
[----:B------:R-:W-:Y:S05]  /*4770*/  BSYNC B1 ;  /* 0x0000000000017941 */ /* 0x000fea0003800000 */
.L_x_113:
        /* <DEDUP_REMOVED lines=9> */
.L_x_116:
[----:B------:R-:W-:Y:S05]  /*4810*/  BSYNC B1 ;  /* 0x0000000000017941 */ /* 0x000fea0003800000 */
.L_x_115:
        /* <DEDUP_REMOVED lines=9> */
.L_x_118:
[----:B------:R-:W-:Y:S05]  /*48b0*/  BSYNC B1 ;  /* 0x0000000000017941 */ /* 0x000fea0003800000 */
.L_x_117:
        /* <DEDUP_REMOVED lines=9> */
.L_x_120:
[----:B------:R-:W-:Y:S05]  /*4950*/  BSYNC B1 ;  /* 0x0000000000017941 */ /* 0x000fea0003800000 */
.L_x_119:
        /* <DEDUP_REMOVED lines=9> */
.L_x_122:
[----:B------:R-:W-:Y:S05]  /*49f0*/  BSYNC B1 ;  /* 0x0000000000017941 */ /* 0x000fea0003800000 */
.L_x_121:
        /* <DEDUP_REMOVED lines=9> */
.L_x_124:
[----:B------:R-:W-:Y:S05]  /*4a90*/  BSYNC B1 ;  /* 0x0000000000017941 */ /* 0x000fea0003800000 */
.L_x_123:
[----:B------:R-:W-:Y:S05]  /*4aa0*/  @!P0 BRA `(.L_x_125) ;  /* 0x0000000c00a08947 */ /* 0x000fea0003800000 */
[----:B-----5:R-:W-:-:S05]  /*4ab0*/  HADD2.F32 R3, -RZ, R90.H0_H0 ;  /* 0x2000005aff037230 */ /* 0x020fca0000004100 */
[----:B------:R-:W-:-:S04]  /*4ac0*/  FMUL R4, R3, R74 ;  /* 0x0000004a03047220 */ /* 0x000fc80000400000 */
[----:B------:R-:W-:-:S05]  /*4ad0*/  FFMA R4, R31, R72, R4 ;  /* 0x000000481f047223 */ /* 0x000fca0000000004 */
[----:B------:R-:W-:-:S05]  /*4ae0*/  F2FP.F16.F32.PACK_AB R4, RZ, R4 ;  /* 0x00000004ff04723e */ /* 0x000fca00000000ff */
[----:B------:R0:W-:Y:S01]  /*4af0*/  STG.E.U16 desc[UR36][R10.64+0x52], R4 ;  /* 0x000052040a007986 */ /* 0x0001e2000c101524 */
[----:B------:R-:W-:Y:S05]  /*4b00*/  BRA `(.L_x_125) ;  /* 0x0000000c00887947 */ /* 0x000fea0003800000 */
.L_x_34:
[----:B------:R-:W-:Y:S01]  /*4b10*/  ULDC.64 UR4, c[0x0][0x5c0] ;  /* 0x0001700000047ab9 */ /* 0x000fe20000000a00 */
[-C--:B------:R-:W-:Y:S01]  /*4b20*/  FMUL R64, R64, R72.reuse ;  /* 0x0000004840407220 */ /* 0x080fe20000400000 */
[----:B------:R-:W-:Y:S01]  /*4b30*/  LEA R8, P2, R80, UR4, 0x1 ;  /* 0x0000000450087c11 */ /* 0x000fe2000f8408ff */
[----:B------:R-:W-:Y:S01]  /*4b40*/  IMAD.SHL.U32 R73, R4, 0x10, RZ ;  /* 0x0000001004497824 */ /* 0x000fe200078e00ff */
[----:B------:R-:W-:Y:S01]  /*4b50*/  ISETP.GT.AND P3, PT, R6, 0x1, PT ;  /* 0x000000010600780c */ /* 0x000fe20003f64270 */
[----:B------:R-:W-:Y:S01]  /*4b60*/  FMUL R65, R65, R72 ;  /* 0x0000004841417220 */ /* 0x000fe20000400000 */
[----:B------:R-:W-:Y:S01]  /*4b70*/  F2FP.F16.F32.PACK_AB R64, RZ, R64 ;  /* 0x00000040ff40723e */ /* 0x000fe200000000ff */
[-C--:B------:R-:W-:Y:S01]  /*4b80*/  FMUL R67, R67, R72.reuse ;  /* 0x0000004843437220 */ /* 0x080fe20000400000 */
[----:B------:R-:W-:Y:S01]  /*4b90*/  LEA.HI.X R9, R80, UR5, R87, 0x1, P2 ;  /* 0x0000000550097c11 */ /* 0x000fe200090f0c57 */
[-C--:B------:R-:W-:Y:S01]  /*4ba0*/  FMUL R66, R66, R72.reuse ;  /* 0x0000004842427220 */ /* 0x080fe20000400000 */
[----:B------:R-:W-:Y:S01]  /*4bb0*/  ISETP.GT.AND P2, PT, R3, RZ, P3 ;  /* 0x000000ff0300720c */ /* 0x000fe20001f44270 */
[-C--:B------:R-:W-:Y:S01]  /*4bc0*/  FMUL R69, R69, R72.reuse ;  /* 0x0000004845457220 */ /* 0x080fe20000400000 */
[----:B------:R-:W-:Y:S01]  /*4bd0*/  SHF.L.U64.HI R7, R4, 0x4, R5 ;  /* 0x0000000404077819 */ /* 0x000fe20000010205 */
[----:B------:R-:W-:Y:S01]  /*4be0*/  @P1 STG.E.U16 desc[UR36][R8.64], R64 ;  /* 0x0000004008001986 */ /* 0x000fe2000c101524 */
[----:B------:R-:W-:Y:S01]  /*4bf0*/  ISETP.GT.AND P1, PT, R3, 0x8, P3 ;  /* 0x000000080300780c */ /* 0x000fe20001f24270 */
[----:B------:R-:W-:Y:S01]  /*4c00*/  FMUL R68, R68, R72 ;  /* 0x0000004844447220 */ /* 0x000fe20000400000 */
[----:B------:R-:W-:Y:S01]  /*4c10*/  IADD3 R14, P4, R73, R8, RZ ;  /* 0x00000008490e7210 */ /* 0x000fe20007f9e0ff */
[-C--:B------:R-:W-:Y:S01]  /*4c20*/  FMUL R71, R71, R72.reuse ;  /* 0x0000004847477220 */ /* 0x080fe20000400000 */
[----:B------:R-:W-:Y:S01]  /*4c30*/  F2FP.F16.F32.PACK_AB R65, RZ, R65 ;  /* 0x00000041ff41723e */ /* 0x000fe200000000ff */
[----:B------:R-:W-:Y:S01]  /*4c40*/  FMUL R70, R70, R72 ;  /* 0x0000004846467220 */ /* 0x000fe20000400000 */
[----:B------:R-:W-:Y:S01]  /*4c50*/  F2FP.F16.F32.PACK_AB R67, RZ, R67 ;  /* 0x00000043ff43723e */ /* 0x000fe200000000ff */
[----:B------:R-:W-:Y:S01]  /*4c60*/  IMAD.X R15, R7, 0x1, R9, P4 ;  /* 0x00000001070f7824 */ /* 0x000fe200020e0609 */
[----:B------:R-:W-:Y:S01]  /*4c70*/  ISETP.GT.AND P5, PT, R3, 0x8, P0 ;  /* 0x000000080300780c */ /* 0x000fe200007a4270 */
[----:B------:R-:W-:Y:S01]  /*4c80*/  @P2 STG.E.U16 desc[UR36][R8.64+0x2], R65 ;  /* 0x0000024108002986 */ /* 0x000fe2000c101524 */
[----:B------:R-:W-:Y:S01]  /*4c90*/  F2FP.F16.F32.PACK_AB R66, RZ, R66 ;  /* 0x00000042ff42723e */ /* 0x000fe200000000ff */
[----:B------:R-:W-:Y:S01]  /*4ca0*/  FMUL R56, R56, R72 ;  /* 0x0000004838387220 */ /* 0x000fe20000400000 */
[C---:B------:R-:W-:Y:S01]  /*4cb0*/  ISETP.GT.AND P2, PT, R6.reuse, 0x8, PT ;  /* 0x000000080600780c */ /* 0x040fe20003f44270 */
[----:B------:R-:W-:Y:S01]  /*4cc0*/  @P1 STG.E.U16 desc[UR36][R14.64+0x2], R67 ;  /* 0x000002430e001986 */ /* 0x000fe2000c101524 */
[----:B------:R-:W-:Y:S01]  /*4cd0*/  ISETP.GT.AND P1, PT, R6, 0x9, PT ;  /* 0x000000090600780c */ /* 0x000fe20003f24270 */
[----:B------:R-:W-:Y:S01]  /*4ce0*/  IMAD R5, R5, 0xf0, RZ ;  /* 0x000000f005057824 */ /* 0x000fe200078e02ff */
[----:B------:R-:W-:Y:S01]  /*4cf0*/  F2FP.F16.F32.PACK_AB R69, RZ, R69 ;  /* 0x00000045ff45723e */ /* 0x000fe200000000ff */
[----:B------:R-:W-:Y:S01]  /*4d00*/  IMAD.WIDE.U32 R10, R4, 0xf0, R14 ;  /* 0x000000f0040a7825 */ /* 0x000fe200078e000e */
[----:B------:R-:W-:-:S03]  /*4d10*/  ISETP.GT.AND P4, PT, R3, RZ, P1 ;  /* 0x000000ff0300720c */ /* 0x000fc60000f84270 */
[----:B------:R-:W-:Y:S01]  /*4d20*/  FMUL R57, R57, R72 ;  /* 0x0000004839397220 */ /* 0x000fe20000400000 */
[----:B------:R-:W-:Y:S01]  /*4d30*/  F2FP.F16.F32.PACK_AB R68, RZ, R68 ;  /* 0x00000044ff44723e */ /* 0x000fe200000000ff */
[----:B------:R-:W-:Y:S01]  /*4d40*/  @P5 STG.E.U16 desc[UR36][R14.64], R66 ;  /* 0x000000420e005986 */ /* 0x000fe2000c101524 */
[----:B------:R-:W-:Y:S01]  /*4d50*/  ISETP.GT.AND P5, PT, R3, RZ, P2 ;  /* 0x000000ff0300720c */ /* 0x000fe200017a4270 */
[----:B------:R-:W-:Y:S01]  /*4d60*/  IMAD.IADD R11, R5, 0x1, R11 ;  /* 0x00000001050b7824 */ /* 0x000fe200078e020b */
[----:B------:R-:W-:Y:S01]  /*4d70*/  F2FP.F16.F32.PACK_AB R71, RZ, R71 ;  /* 0x00000047ff47723e */ /* 0x000fe200000000ff */
[----:B------:R-:W-:Y:S01]  /*4d80*/  FMUL R58, R58, R72 ;  /* 0x000000483a3a7220 */ /* 0x000fe20000400000 */
[----:B------:R-:W-:Y:S01]  /*4d90*/  F2FP.F16.F32.PACK_AB R70, RZ, R70 ;  /* 0x00000046ff46723e */ /* 0x000fe200000000ff */
[----:B------:R-:W-:Y:S01]  /*4da0*/  FMUL R59, R59, R72 ;  /* 0x000000483b3b7220 */ /* 0x000fe20000400000 */
[----:B------:R-:W-:Y:S01]  /*4db0*/  F2FP.F16.F32.PACK_AB R56, RZ, R56 ;  /* 0x00000038ff38723e */ /* 0x000fe200000000ff */
[-C--:B------:R-:W-:Y:S01]  /*4dc0*/  FMUL R60, R60, R72.reuse ;  /* 0x000000483c3c7220 */ /* 0x080fe20000400000 */
[----:B------:R-:W-:Y:S01]  /*4dd0*/  F2FP.F16.F32.PACK_AB R57, RZ, R57 ;  /* 0x00000039ff39723e */ /* 0x000fe200000000ff */
[----:B------:R-:W-:Y:S01]  /*4de0*/  @P4 STG.E.U16 desc[UR36][R8.64+0x12], R69 ;  /* 0x0000124508004986 */ /* 0x000fe2000c101524 */
[----:B------:R-:W-:Y:S01]  /*4df0*/  ISETP.GT.AND P4, PT, R3, 0x8, P1 ;  /* 0x000000080300780c */ /* 0x000fe20000f84270 */
[----:B------:R-:W-:Y:S01]  /*4e00*/  FMUL R61, R61, R72 ;  /* 0x000000483d3d7220 */ /* 0x000fe20000400000 */
[----:B------:R-:W-:Y:S01]  /*4e10*/  F2FP.F16.F32.PACK_AB R58, RZ, R58 ;  /* 0x0000003aff3a723e */ /* 0x000fe200000000ff */
[----:B------:R-:W-:Y:S01]  /*4e20*/  @P5 STG.E.U16 desc[UR36][R8.64+0x10], R68 ;  /* 0x0000104408005986 */ /* 0x000fe2000c101524 */
[----:B------:R-:W-:Y:S01]  /*4e30*/  ISETP.GT.AND P5, PT, R3, 0x8, P2 ;  /* 0x000000080300780c */ /* 0x000fe200017a4270 */
[-C--:B------:R-:W-:Y:S01]  /*4e40*/  FMUL R62, R62, R72.reuse ;  /* 0x000000483e3e7220 */ /* 0x080fe20000400000 */
[----:B------:R-:W-:Y:S01]  /*4e50*/  F2FP.F16.F32.PACK_AB R59, RZ, R59 ;  /* 0x0000003bff3b723e */ /* 0x000fe200000000ff */
[----:B------:R-:W-:Y:S01]  /*4e60*/  FMUL R63, R63, R72 ;  /* 0x000000483f3f7220 */ /* 0x000fe20000400000 */
[----:B------:R-:W-:Y:S01]  /*4e70*/  F2FP.F16.F32.PACK_AB R60, RZ, R60 ;  /* 0x0000003cff3c723e */ /* 0x000fe200000000ff */
[-C--:B------:R-:W-:Y:S01]  /*4e80*/  FMUL R49, R49, R72.reuse ;  /* 0x0000004831317220 */ /* 0x080fe20000400000 */
[----:B------:R-:W-:Y:S01]  /*4e90*/  F2FP.F16.F32.PACK_AB R61, RZ, R61 ;  /* 0x0000003dff3d723e */ /* 0x000fe200000000ff */
[----:B------:R-:W-:Y:S01]  /*4ea0*/  FMUL R48, R48, R72 ;  /* 0x0000004830307220 */ /* 0x000fe20000400000 */
[----:B------:R-:W-:Y:S01]  /*4eb0*/  F2FP.F16.F32.PACK_AB R62, RZ, R62 ;  /* 0x0000003eff3e723e */ /* 0x000fe200000000ff */
[----:B------:R-:W-:Y:S01]  /*4ec0*/  @P4 STG.E.U16 desc[UR36][R14.64+0x12], R71 ;  /* 0x000012470e004986 */ /* 0x000fe2000c101524 */
[C---:B------:R-:W-:Y:S01]  /*4ed0*/  ISETP.GT.AND P4, PT, R3.reuse, 0x80, P0 ;  /* 0x000000800300780c */ /* 0x040fe20000784270 */
[-C--:B------:R-:W-:Y:S01]  /*4ee0*/  FMUL R50, R50, R72.reuse ;  /* 0x0000004832327220 */ /* 0x080fe20000400000 */
[C---:B------:R-:W-:Y:S01]  /*4ef0*/  ISETP.GT.AND P0, PT, R3.reuse, 0x88, P0 ;  /* 0x000000880300780c */ /* 0x040fe20000704270 */
[----:B------:R-:W-:Y:S01]  /*4f00*/  @P5 STG.E.U16 desc[UR36][R14.64+0x10], R70 ;  /* 0x000010460e005986 */ /* 0x000fe2000c101524 */
[----:B------:R-:W-:Y:S01]  /*4f10*/  ISETP.GT.AND P5, PT, R3, 0x80, P3 ;  /* 0x000000800300780c */ /* 0x000fe20001fa4270 */
[-C--:B------:R-:W-:Y:S01]  /*4f20*/  FMUL R51, R51, R72.reuse ;  /* 0x0000004833337220 */ /* 0x080fe20000400000 */
[----:B------:R-:W-:Y:S01]  /*4f30*/  ISETP.GT.AND P3, PT, R3, 0x88, P3 ;  /* 0x000000880300780c */ /* 0x000fe20001f64270 */
[-C--:B------:R-:W-:Y:S01]  /*4f40*/  FMUL R52, R52, R72.reuse ;  /* 0x0000004834347220 */ /* 0x080fe20000400000 */
[----:B------:R-:W-:Y:S01]  /*4f50*/  F2FP.F16.F32.PACK_AB R63, RZ, R63 ;  /* 0x0000003fff3f723e */ /* 0x000fe200000000ff */
[-C--:B------:R-:W-:Y:S01]  /*4f60*/  FMUL R53, R53, R72.reuse ;  /* 0x0000004835357220 */ /* 0x080fe20000400000 */
[----:B------:R-:W-:Y:S01]  /*4f70*/  F2FP.F16.F32.PACK_AB R49, RZ, R49 ;  /* 0x00000031ff31723e */ /* 0x000fe200000000ff */
[----:B------:R-:W-:Y:S01]  /*4f80*/  FMUL R54, R54, R72 ;  /* 0x0000004836367220 */ /* 0x000fe20000400000 */
[----:B------:R-:W-:Y:S01]  /*4f90*/  F2FP.F16.F32.PACK_AB R48, RZ, R48 ;  /* 0x00000030ff30723e */ /* 0x000fe200000000ff */
[----:B------:R0:W-:Y:S01]  /*4fa0*/  @P4 STG.E.U16 desc[UR36][R10.64], R56 ;  /* 0x000000380a004986 */ /* 0x0001e2000c101524 */
[----:B------:R-:W-:Y:S01]  /*4fb0*/  IADD3 R12, P4, R73, R10, RZ ;  /* 0x0000000a490c7210 */ /* 0x000fe20007f9e0ff */
[----:B------:R-:W-:Y:S01]  /*4fc0*/  FMUL R55, R55, R72 ;  /* 0x0000004837377220 */ /* 0x000fe20000400000 */
[----:B------:R-:W-:Y:S01]  /*4fd0*/  F2FP.F16.F32.PACK_AB R50, RZ, R50 ;  /* 0x00000032ff32723e */ /* 0x000fe200000000ff */
[----:B------:R1:W-:Y:S01]  /*4fe0*/  @P5 STG.E.U16 desc[UR36][R10.64+0x2], R57 ;  /* 0x000002390a005986 */ /* 0x0003e2000c101524 */
[----:B------:R-:W-:Y:S01]  /*4ff0*/  ISETP.GT.AND P5, PT, R3, 0x80, P2 ;  /* 0x000000800300780c */ /* 0x000fe200017a4270 */
[--C-:B------:R-:W-:Y:S01]  /*5000*/  IMAD.X R13, R7, 0x1, R11.reuse, P4 ;  /* 0x00000001070d7824 */ /* 0x100fe200020e060b */
[C---:B------:R-:W-:Y:S01]  /*5010*/  ISETP.GT.AND P4, PT, R3.reuse, 0x80, P1 ;  /* 0x000000800300780c */ /* 0x040fe20000f84270 */
[-C--:B------:R-:W-:Y:S01]  /*5020*/  FMUL R40, R40, R72.reuse ;  /* 0x0000004828287220 */ /* 0x080fe20000400000 */
[----:B------:R-:W-:Y:S01]  /*5030*/  ISETP.GT.AND P1, PT, R3, 0x88, P1 ;  /* 0x000000880300780c */ /* 0x000fe20000f24270 */
[-C--:B------:R-:W-:Y:S01]  /*5040*/  FMUL R41, R41, R72.reuse ;  /* 0x0000004829297220 */ /* 0x080fe20000400000 */
[----:B------:R-:W-:Y:S01]  /*5050*/  @P0 STG.E.U16 desc[UR36][R12.64], R58 ;  /* 0x0000003a0c000986 */ /* 0x000fe2000c101524 */
[----:B------:R-:W-:Y:S01]  /*5060*/  ISETP.GT.AND P0, PT, R6, 0x11, PT ;  /* 0x000000110600780c */ /* 0x000fe20003f04270 */
[-C--:B------:R-:W-:Y:S01]  /*5070*/  FMUL R42, R42, R72.reuse ;  /* 0x000000482a2a7220 */ /* 0x080fe20000400000 */
[----:B------:R-:W-:Y:S01]  /*5080*/  F2FP.F16.F32.PACK_AB R51, RZ, R51 ;  /* 0x00000033ff33723e */ /* 0x000fe200000000ff */
[----:B------:R-:W-:Y:S01]  /*5090*/  FMUL R43, R43, R72 ;  /* 0x000000482b2b7220 */ /* 0x000fe20000400000 */
[----:B------:R-:W-:Y:S01]  /*50a0*/  F2FP.F16.F32.PACK_AB R52, RZ, R52 ;  /* 0x00000034ff34723e */ /* 0x000fe200000000ff */
[----:B------:R-:W-:Y:S01]  /*50b0*/  FMUL R44, R44, R72 ;  /* 0x000000482c2c7220 */ /* 0x000fe20000400000 */
[--C-:B------:R-:W-:Y:S01]  /*50c0*/  @P5 IMAD.MOV.U32 R20, RZ, RZ, R10.reuse ;  /* 0x000000ffff145224 */ /* 0x100fe200078e000a */
[----:B------:R-:W-:Y:S01]  /*50d0*/  F2FP.F16.F32.PACK_AB R53, RZ, R53 ;  /* 0x00000035ff35723e */ /* 0x000fe200000000ff */
[--C-:B------:R-:W-:Y:S01]  /*50e0*/  @P5 IMAD.MOV.U32 R21, RZ, RZ, R11.reuse ;  /* 0x000000ffff155224 */ /* 0x100fe200078e000b */
[----:B------:R-:W-:Y:S01]  /*50f0*/  F2FP.F16.F32.PACK_AB R54, RZ, R54 ;  /* 0x00000036ff36723e */ /* 0x000fe200000000ff */
[----:B0-----:R-:W-:Y:S01]  /*5100*/  @P4 IMAD.MOV.U32 R56, RZ, RZ, R10 ;  /* 0x000000ffff384224 */ /* 0x001fe200078e000a */
[----:B------:R-:W-:Y:S01]  /*5110*/  F2FP.F16.F32.PACK_AB R55, RZ, R55 ;  /* 0x00000037ff37723e */ /* 0x000fe200000000ff */
[----:B-1----:R-:W-:Y:S01]  /*5120*/  @P4 IMAD.MOV.U32 R57, RZ, RZ, R11 ;  /* 0x000000ffff394224 */ /* 0x002fe200078e000b */
[----:B------:R-:W-:Y:S01]  /*5130*/  F2FP.F16.F32.PACK_AB R40, RZ, R40 ;  /* 0x00000028ff28723e */ /* 0x000fe200000000ff */
[--C-:B------:R-:W-:Y:S01]  /*5140*/  @P3 IMAD.MOV.U32 R10, RZ, RZ, R12.reuse ;  /* 0x000000ffff0a3224 */ /* 0x100fe200078e000c */
[----:B------:R-:W-:Y:S01]  /*5150*/  F2FP.F16.F32.PACK_AB R41, RZ, R41 ;  /* 0x00000029ff29723e */ /* 0x000fe200000000ff */
[--C-:B------:R-:W-:Y:S01]  /*5160*/  @P3 IMAD.MOV.U32 R11, RZ, RZ, R13.reuse ;  /* 0x000000ffff0b3224 */ /* 0x100fe200078e000d */
[----:B------:R-:W-:Y:S01]  /*5170*/  F2FP.F16.F32.PACK_AB R42, RZ, R42 ;  /* 0x0000002aff2a723e */ /* 0x000fe200000000ff */
[-C--:B------:R-:W-:Y:S01]  /*5180*/  FMUL R45, R45, R72.reuse ;  /* 0x000000482d2d7220 */ /* 0x080fe20000400000 */
[-C--:B------:R-:W-:Y:S01]  /*5190*/  FMUL R46, R46, R72.reuse ;  /* 0x000000482e2e7220 */ /* 0x080fe20000400000 */
[----:B------:R-:W-:Y:S01]  /*51a0*/  F2FP.F16.F32.PACK_AB R43, RZ, R43 ;  /* 0x0000002bff2b723e */ /* 0x000fe200000000ff */
[----:B------:R0:W-:Y:S01]  /*51b0*/  @P3 STG.E.U16 desc[UR36][R10.64+0x2], R59 ;  /* 0x0000023b0a003986 */ /* 0x0001e2000c101524 */
[----:B------:R-:W-:Y:S01]  /*51c0*/  ISETP.GT.AND P3, PT, R3, 0x88, P2 ;  /* 0x000000880300780c */ /* 0x000fe20001764270 */
[-C--:B------:R-:W-:Y:S01]  /*51d0*/  FMUL R47, R47, R72.reuse ;  /* 0x000000482f2f7220 */ /* 0x080fe20000400000 */
[----:B------:R-:W-:Y:S01]  /*51e0*/  ISETP.GT.AND P2, PT, R6, 0x10, PT ;  /* 0x000000100600780c */ /* 0x000fe20003f44270 */
[----:B------:R-:W-:Y:S01]  /*51f0*/  @P5 STG.E.U16 desc[UR36][R20.64+0x10], R60 ;  /* 0x0000103c14005986 */ /* 0x000fe2000c101524 */
[C---:B------:R-:W-:Y:S01]  /*5200*/  ISETP.GT.AND P5, PT, R3.reuse, RZ, P0 ;  /* 0x000000ff0300720c */ /* 0x040fe200007a4270 */
[----:B------:R-:W-:Y:S01]  /*5210*/  FMUL R32, R32, R72 ;  /* 0x0000004820207220 */ /* 0x000fe20000400000 */
[----:B------:R-:W-:Y:S01]  /*5220*/  F2FP.F16.F32.PACK_AB R44, RZ, R44 ;  /* 0x0000002cff2c723e */ /* 0x000fe200000000ff */
[----:B------:R-:W-:Y:S01]  /*5230*/  @P4 STG.E.U16 desc[UR36][R56.64+0x12], R61 ;  /* 0x0000123d38004986 */ /* 0x000fe2000c101524 */
[----:B------:R-:W-:Y:S01]  /*5240*/  ISETP.GT.AND P4, PT, R3, RZ, P2 ;  /* 0x000000ff0300720c */ /* 0x000fe20001784270 */
[-C--:B------:R-:W-:Y:S01]  /*5250*/  FMUL R33, R33, R72.reuse ;  /* 0x0000004821217220 */ /* 0x080fe20000400000 */
[----:B------:R-:W-:Y:S01]  /*5260*/  F2FP.F16.F32.PACK_AB R45, RZ, R45 ;  /* 0x0000002dff2d723e */ /* 0x000fe200000000ff */
[----:B------:R-:W-:Y:S01]  /*5270*/  FMUL R34, R34, R72 ;  /* 0x0000004822227220 */ /* 0x000fe20000400000 */
[----:B------:R-:W-:Y:S01]  /*5280*/  F2FP.F16.F32.PACK_AB R46, RZ, R46 ;  /* 0x0000002eff2e723e */ /* 0x000fe200000000ff */
[----:B0-----:R-:W-:Y:S01]  /*5290*/  @P3 IMAD.MOV.U32 R10, RZ, RZ, R12 ;  /* 0x000000ffff0a3224 */ /* 0x001fe200078e000c */
[----:B------:R-:W-:Y:S01]  /*52a0*/  F2FP.F16.F32.PACK_AB R47, RZ, R47 ;  /* 0x0000002fff2f723e */ /* 0x000fe200000000ff */
[----:B------:R-:W-:-:S02]  /*52b0*/  @P3 IMAD.MOV.U32 R11, RZ, RZ, R13 ;  /* 0x000000ffff0b3224 */ /* 0x000fc400078e000d */
[----:B------:R-:W-:Y:S01]  /*52c0*/  FMUL R35, R35, R72 ;  /* 0x0000004823237220 */ /* 0x000fe20000400000 */
[----:B------:R-:W-:Y:S01]  /*52d0*/  F2FP.F16.F32.PACK_AB R32, RZ, R32 ;  /* 0x00000020ff20723e */ /* 0x000fe200000000ff */
[-C--:B------:R-:W-:Y:S01]  /*52e0*/  FMUL R36, R36, R72.reuse ;  /* 0x0000004824247220 */ /* 0x080fe20000400000 */
[----:B------:R-:W-:Y:S01]  /*52f0*/  F2FP.F16.F32.PACK_AB R33, RZ, R33 ;  /* 0x00000021ff21723e */ /* 0x000fe200000000ff */
[----:B------:R0:W-:Y:S01]  /*5300*/  @P3 STG.E.U16 desc[UR36][R10.64+0x10], R62 ;  /* 0x0000103e0a003986 */ /* 0x0001e2000c101524 */
[----:B------:R-:W-:Y:S01]  /*5310*/  ISETP.GT.AND P3, PT, R3, 0x8, P2 ;  /* 0x000000080300780c */ /* 0x000fe20001764270 */
[----:B------:R-:W-:Y:S01]  /*5320*/  FMUL R37, R37, R72 ;  /* 0x0000004825257220 */ /* 0x000fe20000400000 */
[----:B------:R-:W-:Y:S01]  /*5330*/  F2FP.F16.F32.PACK_AB R34, RZ, R34 ;  /* 0x00000022ff22723e */ /* 0x000fe200000000ff */
[----:B------:R1:W-:Y:S01]  /*5340*/  @P1 STG.E.U16 desc[UR36][R12.64+0x12], R63 ;  /* 0x0000123f0c001986 */ /* 0x0003e2000c101524 */
[----:B------:R-:W-:Y:S01]  /*5350*/  ISETP.GT.AND P1, PT, R6, 0x18, PT ;  /* 0x000000180600780c */ /* 0x000fe20003f24270 */
[-C--:B------:R-:W-:Y:S01]  /*5360*/  FMUL R38, R38, R72.reuse ;  /* 0x0000004826267220 */ /* 0x080fe20000400000 */
[----:B------:R-:W-:Y:S01]  /*5370*/  F2FP.F16.F32.PACK_AB R35, RZ, R35 ;  /* 0x00000023ff23723e */ /* 0x000fe200000000ff */
[----:B------:R1:W-:Y:S01]  /*5380*/  @P5 STG.E.U16 desc[UR36][R8.64+0x22], R49 ;  /* 0x0000223108005986 */ /* 0x0003e2000c101524 */
[----:B------:R-:W-:Y:S01]  /*5390*/  ISETP.GT.AND P5, PT, R3, 0x8, P0 ;  /* 0x000000080300780c */ /* 0x000fe200007a4270 */
[----:B------:R-:W-:Y:S01]  /*53a0*/  FMUL R39, R39, R72 ;  /* 0x0000004827277220 */ /* 0x000fe20000400000 */
[----:B------:R-:W-:Y:S01]  /*53b0*/  F2FP.F16.F32.PACK_AB R36, RZ, R36 ;  /* 0x00000024ff24723e */ /* 0x000fe200000000ff */
[----:B------:R1:W-:Y:S01]  /*53c0*/  @P4 STG.E.U16 desc[UR36][R8.64+0x20], R48 ;  /* 0x0000203008004986 */ /* 0x0003e2000c101524 */
[----:B------:R-:W-:Y:S01]  /*53d0*/  ISETP.GT.AND P4, PT, R3, RZ, P1 ;  /* 0x000000ff0300720c */ /* 0x000fe20000f84270 */
[----:B0-----:R-:W-:Y:S01]  /*53e0*/  IMAD.WIDE.U32 R10, R4, 0xf0, R14 ;  /* 0x000000f0040a7825 */ /* 0x001fe200078e000e */
[----:B------:R-:W-:Y:S01]  /*53f0*/  F2FP.F16.F32.PACK_AB R37, RZ, R37 ;  /* 0x00000025ff25723e */ /* 0x000fe200000000ff */
[----:B------:R1:W-:Y:S01]  /*5400*/  @P3 STG.E.U16 desc[UR36][R14.64+0x20], R50 ;  /* 0x000020320e003986 */ /* 0x0003e2000c101524 */
[----:B------:R-:W-:Y:S01]  /*5410*/  ISETP.GT.AND P3, PT, R6, 0x19, PT ;  /* 0x000000190600780c */ /* 0x000fe20003f64270 */
[----:B------:R-:W-:Y:S01]  /*5420*/  IMAD.IADD R11, R5, 0x1, R11 ;  /* 0x00000001050b7824 */ /* 0x000fe200078e020b */
[----:B------:R-:W-:Y:S01]  /*5430*/  F2FP.F16.F32.PACK_AB R38, RZ, R38 ;  /* 0x00000026ff26723e */ /* 0x000fe200000000ff */
[-C--:B------:R-:W-:Y:S01]  /*5440*/  FMUL R24, R24, R72.reuse ;  /* 0x0000004818187220 */ /* 0x080fe20000400000 */
[----:B------:R-:W-:Y:S01]  /*5450*/  F2FP.F16.F32.PACK_AB R39, RZ, R39 ;  /* 0x00000027ff27723e */ /* 0x000fe200000000ff */
[----:B------:R1:W-:Y:S01]  /*5460*/  @P5 STG.E.U16 desc[UR36][R14.64+0x22], R51 ;  /* 0x000022330e005986 */ /* 0x0003e2000c101524 */
[----:B------:R-:W-:Y:S01]  /*5470*/  ISETP.GT.AND P5, PT, R3, RZ, P3 ;  /* 0x000000ff0300720c */ /* 0x000fe20001fa4270 */
[----:B------:R-:W-:Y:S01]  /*5480*/  FMUL R25, R25, R72 ;  /* 0x0000004819197220 */ /* 0x000fe20000400000 */
[----:B------:R-:W-:Y:S01]  /*5490*/  F2FP.F16.F32.PACK_AB R24, RZ, R24 ;  /* 0x00000018ff18723e */ /* 0x000fe200000000ff */
[----:B------:R1:W-:Y:S01]  /*54a0*/  @P4 STG.E.U16 desc[UR36][R8.64+0x30], R52 ;  /* 0x0000303408004986 */ /* 0x0003e2000c101524 */
[----:B------:R-:W-:Y:S01]  /*54b0*/  ISETP.GT.AND P4, PT, R3, 0x8, P1 ;  /* 0x000000080300780c */ /* 0x000fe20000f84270 */
[-C--:B------:R-:W-:Y:S01]  /*54c0*/  FMUL R26, R26, R72.reuse ;  /* 0x000000481a1a7220 */ /* 0x080fe20000400000 */
[----:B------:R-:W-:Y:S01]  /*54d0*/  F2FP.F16.F32.PACK_AB R25, RZ, R25 ;  /* 0x00000019ff19723e */ /* 0x000fe200000000ff */
[-C--:B------:R-:W-:Y:S01]  /*54e0*/  FMUL R27, R27, R72.reuse ;  /* 0x000000481b1b7220 */ /* 0x080fe20000400000 */
[-C--:B------:R-:W-:Y:S01]  /*54f0*/  FMUL R28, R28, R72.reuse ;  /* 0x000000481c1c7220 */ /* 0x080fe20000400000 */
[-C--:B------:R-:W-:Y:S01]  /*5500*/  FMUL R29, R29, R72.reuse ;  /* 0x000000481d1d7220 */ /* 0x080fe20000400000 */
[-C--:B------:R-:W-:Y:S01]  /*5510*/  FMUL R30, R30, R72.reuse ;  /* 0x000000481e1e7220 */ /* 0x080fe20000400000 */
[----:B------:R-:W-:Y:S01]  /*5520*/  FMUL R31, R31, R72 ;  /* 0x000000481f1f7220 */ /* 0x000fe20000400000 */
[----:B------:R-:W-:Y:S01]  /*5530*/  F2FP.F16.F32.PACK_AB R26, RZ, R26 ;  /* 0x0000001aff1a723e */ /* 0x000fe200000000ff */
[----:B------:R1:W-:Y:S01]  /*5540*/  @P5 STG.E.U16 desc[UR36][R8.64+0x32], R53 ;  /* 0x0000323508005986 */ /* 0x0003e2000c101524 */
[----:B------:R-:W-:-:S02]  /*5550*/  ISETP.GT.AND P5, PT, R3, 0x8, P3 ;  /* 0x000000080300780c */ /* 0x000fc40001fa4270 */
[----:B------:R-:W-:Y:S01]  /*5560*/  F2FP.F16.F32.PACK_AB R27, RZ, R27 ;  /* 0x0000001bff1b723e */ /* 0x000fe200000000ff */
[----:B------:R1:W-:Y:S01]  /*5570*/  @P4 STG.E.U16 desc[UR36][R14.64+0x30], R54 ;  /* 0x000030360e004986 */ /* 0x0003e2000c101524 */
[C---:B------:R-:W-:Y:S02]  /*5580*/  ISETP.GT.AND P4, PT, R3.reuse, 0x80, P2 ;  /* 0x000000800300780c */ /* 0x040fe40001784270 */
[----:B------:R-:W-:Y:S02]  /*5590*/  ISETP.GT.AND P2, PT, R3, 0x88, P2 ;  /* 0x000000880300780c */ /* 0x000fe40001744270 */
[----:B------:R-:W-:Y:S02]  /*55a0*/  F2FP.F16.F32.PACK_AB R28, RZ, R28 ;  /* 0x0000001cff1c723e */ /* 0x000fe400000000ff */
[----:B------:R-:W-:Y:S02]  /*55b0*/  F2FP.F16.F32.PACK_AB R29, RZ, R29 ;  /* 0x0000001dff1d723e */ /* 0x000fe400000000ff */
[----:B------:R-:W-:Y:S01]  /*55c0*/  F2FP.F16.F32.PACK_AB R30, RZ, R30 ;  /* 0x0000001eff1e723e */ /* 0x000fe200000000ff */
[----:B------:R1:W-:Y:S01]  /*55d0*/  @P5 STG.E.U16 desc[UR36][R14.64+0x32], R55 ;  /* 0x000032370e005986 */ /* 0x0003e2000c101524 */
[----:B------:R-:W-:-:S02]  /*55e0*/  IADD3 R4, P5, R73, R10, RZ ;  /* 0x0000000a49047210 */ /* 0x000fc40007fbe0ff */
[----:B------:R-:W-:Y:S01]  /*55f0*/  F2FP.F16.F32.PACK_AB R31, RZ, R31 ;  /* 0x0000001fff1f723e */ /* 0x000fe200000000ff */
[----:B------:R1:W-:Y:S01]  /*5600*/  @P4 STG.E.U16 desc[UR36][R10.64+0x20], R40 ;  /* 0x000020280a004986 */ /* 0x0003e2000c101524 */
[----:B------:R-:W-:Y:S01]  /*5610*/  ISETP.GT.AND P4, PT, R3, 0x80, P0 ;  /* 0x000000800300780c */ /* 0x000fe20000784270 */
[----:B------:R-:W-:Y:S01]  /*5620*/  IMAD.X R5, R7, 0x1, R11, P5 ;  /* 0x0000000107057824 */ /* 0x000fe200028e060b */
[C---:B------:R-:W-:Y:S02]  /*5630*/  ISETP.GT.AND P0, PT, R3.reuse, 0x88, P0 ;  /* 0x000000880300780c */ /* 0x040fe40000704270 */
[----:B------:R-:W-:-:S09]  /*5640*/  ISETP.GT.AND P5, PT, R3, 0x88, P3 ;  /* 0x000000880300780c */ /* 0x000fd20001fa4270 */
[----:B------:R1:W-:Y:S01]  /*5650*/  @P4 STG.E.U16 desc[UR36][R10.64+0x22], R41 ;  /* 0x000022290a004986 */ /* 0x0003e2000c101524 */
[C---:B------:R-:W-:Y:S02]  /*5660*/  ISETP.GT.AND P4, PT, R3.reuse, 0x80, P1 ;  /* 0x000000800300780c */ /* 0x040fe40000f84270 */
[C---:B------:R-:W-:Y:S01]  /*5670*/  ISETP.GT.AND P1, PT, R3.reuse, 0x88, P1 ;  /* 0x000000880300780c */ /* 0x040fe20000f24270 */
[----:B------:R1:W-:Y:S01]  /*5680*/  @P2 STG.E.U16 desc[UR36][R4.64+0x20], R42 ;  /* 0x0000202a04002986 */ /* 0x0003e2000c101524 */
[----:B------:R-:W-:Y:S02]  /*5690*/  ISETP.GT.AND P2, PT, R3, 0x80, P3 ;  /* 0x000000800300780c */ /* 0x000fe40001f44270 */
[C---:B------:R-:W-:Y:S01]  /*56a0*/  ISETP.GT.AND P3, PT, R6.reuse, 0x20, PT ;  /* 0x000000200600780c */ /* 0x040fe20003f64270 */
[----:B------:R1:W-:Y:S01]  /*56b0*/  @P0 STG.E.U16 desc[UR36][R4.64+0x22], R43 ;  /* 0x0000222b04000986 */ /* 0x0003e2000c101524 */
[----:B------:R-:W-:-:S05]  /*56c0*/  ISETP.GT.AND P0, PT, R6, 0x21, PT ;  /* 0x000000210600780c */ /* 0x000fca0003f04270 */
[----:B------:R1:W-:Y:S01]  /*56d0*/  @P4 STG.E.U16 desc[UR36][R10.64+0x30], R44 ;  /* 0x0000302c0a004986 */ /* 0x0003e2000c101524 */
[----:B------:R-:W-:-:S03]  /*56e0*/  ISETP.GT.AND P4, PT, R3, 0x8, P3 ;  /* 0x000000080300780c */ /* 0x000fc60001f84270 */
[----:B------:R1:W-:Y:S01]  /*56f0*/  @P2 STG.E.U16 desc[UR36][R10.64+0x32], R45 ;  /* 0x0000322d0a002986 */ /* 0x0003e2000c101524 */
[----:B------:R-:W-:-:S03]  /*5700*/  ISETP.GT.AND P2, PT, R3, RZ, P0 ;  /* 0x000000ff0300720c */ /* 0x000fc60000744270 */
[----:B------:R1:W-:Y:S01]  /*5710*/  @P1 STG.E.U16 desc[UR36][R4.64+0x30], R46 ;  /* 0x0000302e04001986 */ /* 0x0003e2000c101524 */
[----:B------:R-:W-:-:S03]  /*5720*/  ISETP.GT.AND P1, PT, R3, RZ, P3 ;  /* 0x000000ff0300720c */ /* 0x000fc60001f24270 */
[----:B------:R1:W-:Y:S01]  /*5730*/  @P5 STG.E.U16 desc[UR36][R4.64+0x32], R47 ;  /* 0x0000322f04005986 */ /* 0x0003e2000c101524 */
[----:B------:R-:W-:-:S05]  /*5740*/  ISETP.GT.AND P5, PT, R3, 0x8, P0 ;  /* 0x000000080300780c */ /* 0x000fca00007a4270 */
[----:B------:R1:W-:Y:S01]  /*5750*/  @P2 STG.E.U16 desc[UR36][R8.64+0x42], R33 ;  /* 0x0000422108002986 */ /* 0x0003e2000c101524 */
[----:B------:R-:W-:-:S03]  /*5760*/  ISETP.GT.AND P2, PT, R6, 0x29, PT ;  /* 0x000000290600780c */ /* 0x000fc60003f44270 */
[----:B------:R1:W-:Y:S01]  /*5770*/  @P1 STG.E.U16 desc[UR36][R8.64+0x40], R32 ;  /* 0x0000402008001986 */ /* 0x0003e2000c101524 */
[----:B------:R-:W-:-:S03]  /*5780*/  ISETP.GT.AND P1, PT, R6, 0x28, PT ;  /* 0x000000280600780c */ /* 0x000fc60003f24270 */
[----:B------:R1:W-:Y:S01]  /*5790*/  @P4 STG.E.U16 desc[UR36][R14.64+0x40], R34 ;  /* 0x000040220e004986 */ /* 0x0003e2000c101524 */
[----:B------:R-:W-:-:S03]  /*57a0*/  ISETP.GT.AND P4, PT, R3, RZ, P2 ;  /* 0x000000ff0300720c */ /* 0x000fc60001784270 */
[----:B------:R1:W-:Y:S01]  /*57b0*/  @P5 STG.E.U16 desc[UR36][R14.64+0x42], R35 ;  /* 0x000042230e005986 */ /* 0x0003e2000c101524 */
[----:B------:R-:W-:-:S09]  /*57c0*/  ISETP.GT.AND P5, PT, R3, RZ, P1 ;  /* 0x000000ff0300720c */ /* 0x000fd20000fa4270 */
[----:B------:R1:W-:Y:S01]  /*57d0*/  @P4 STG.E.U16 desc[UR36][R8.64+0x52], R37 ;  /* 0x0000522508004986 */ /* 0x0003e2000c101524 */
[----:B------:R-:W-:-:S03]  /*57e0*/  ISETP.GT.AND P4, PT, R3, 0x8, P2 ;  /* 0x000000080300780c */ /* 0x000fc60001784270 */
[----:B------:R1:W-:Y:S01]  /*57f0*/  @P5 STG.E.U16 desc[UR36][R8.64+0x50], R36 ;  /* 0x0000502408005986 */ /* 0x0003e2000c101524 */
[----:B------:R-:W-:-:S09]  /*5800*/  ISETP.GT.AND P5, PT, R3, 0x8, P1 ;  /* 0x000000080300780c */ /* 0x000fd20000fa4270 */
[----:B------:R1:W-:Y:S01]  /*5810*/  @P4 STG.E.U16 desc[UR36][R14.64+0x52], R39 ;  /* 0x000052270e004986 */ /* 0x0003e2000c101524 */
[C---:B------:R-:W-:Y:S02]  /*5820*/  ISETP.GT.AND P4, PT, R3.reuse, 0x80, P3 ;  /* 0x000000800300780c */ /* 0x040fe40001f84270 */
[C---:B------:R-:W-:Y:S01]  /*5830*/  ISETP.GT.AND P3, PT, R3.reuse, 0x88, P3 ;  /* 0x000000880300780c */ /* 0x040fe20001f64270 */
[----:B------:R1:W-:Y:S01]  /*5840*/  @P5 STG.E.U16 desc[UR36][R14.64+0x50], R38 ;  /* 0x000050260e005986 */ /* 0x0003e2000c101524 */
[C---:B------:R-:W-:Y:S02]  /*5850*/  ISETP.GT.AND P5, PT, R3.reuse, 0x80, P0 ;  /* 0x000000800300780c */ /* 0x040fe400007a4270 */
[----:B------:R-:W-:-:S07]  /*5860*/  ISETP.GT.AND P0, PT, R3, 0x88, P0 ;  /* 0x000000880300780c */ /* 0x000fce0000704270 */
[----:B------:R1:W-:Y:S01]  /*5870*/  @P4 STG.E.U16 desc[UR36][R10.64+0x40], R24 ;  /* 0x000040180a004986 */ /* 0x0003e2000c101524 */
[C---:B------:R-:W-:Y:S02]  /*5880*/  ISETP.GT.AND P4, PT, R3.reuse, 0x80, P1 ;  /* 0x000000800300780c */ /* 0x040fe40000f84270 */
[C---:B------:R-:W-:Y:S01]  /*5890*/  ISETP.GT.AND P1, PT, R3.reuse, 0x88, P1 ;  /* 0x000000880300780c */ /* 0x040fe20000f24270 */
[----:B------:R1:W-:Y:S01]  /*58a0*/  @P5 STG.E.U16 desc[UR36][R10.64+0x42], R25 ;  /* 0x000042190a005986 */ /* 0x0003e2000c101524 */
[C---:B------:R-:W-:Y:S02]  /*58b0*/  ISETP.GT.AND P5, PT, R3.reuse, 0x80, P2 ;  /* 0x000000800300780c */ /* 0x040fe400017a4270 */
[----:B------:R-:W-:Y:S01]  /*58c0*/  ISETP.GT.AND P2, PT, R3, 0x88, P2 ;  /* 0x000000880300780c */ /* 0x000fe20001744270 */
[----:B------:R1:W-:Y:S04]  /*58d0*/  @P3 STG.E.U16 desc[UR36][R4.64+0x40], R26 ;  /* 0x0000401a04003986 */ /* 0x0003e8000c101524 */
[----:B------:R1:W-:Y:S04]  /*58e0*/  @P0 STG.E.U16 desc[UR36][R4.64+0x42], R27 ;  /* 0x0000421b04000986 */ /* 0x0003e8000c101524 */
[----:B------:R1:W-:Y:S04]  /*58f0*/  @P4 STG.E.U16 desc[UR36][R10.64+0x50], R28 ;  /* 0x0000501c0a004986 */ /* 0x0003e8000c101524 */
[----:B------:R1:W-:Y:S04]  /*5900*/  @P5 STG.E.U16 desc[UR36][R10.64+0x52], R29 ;  /* 0x0000521d0a005986 */ /* 0x0003e8000c101524 */
[----:B------:R1:W-:Y:S04]  /*5910*/  @P1 STG.E.U16 desc[UR36][R4.64+0x50], R30 ;  /* 0x0000501e04001986 */ /* 0x0003e8000c101524 */
[----:B------:R1:W-:Y:S02]  /*5920*/  @P2 STG.E.U16 desc[UR36][R4.64+0x52], R31 ;  /* 0x0000521f04002986 */ /* 0x0003e4000c101524 */
.L_x_125:
[----:B------:R-:W-:Y:S05]  /*5930*/  BSYNC B0 ;  /* 0x0000000000007941 */ /* 0x000fea0003800000 */
.L_x_33:
[----:B------:R-:W-:Y:S01]  /*5940*/  ULDC UR4, c[0x0][0xc] ;  /* 0x0000030000047ab9 */ /* 0x000fe20000000800 */
[----:B------:R-:W-:Y:S01]  /*5950*/  ULDC UR5, c[0x0][0x10] ;  /* 0x0000040000057ab9 */ /* 0x000fe20000000800 */
[----:B------:R-:W2:Y:S01]  /*5960*/  LDC R3, c[0x0][0x14] ;  /* 0x00000500ff037b82 */ /* 0x000ea20000000800 */
[----:B------:R-:W-:Y:S01]  /*5970*/  UIMAD.WIDE.U32 UR4, UR4, UR5, URZ ;  /* 0x00000005040472a5 */ /* 0x000fe2000f8e003f */
[----:B------:R-:W-:Y:S02]  /*5980*/  IMAD.MOV.U32 R77, RZ, RZ, -0x1 ;  /* 0xffffffffff4d7424 */ /* 0x000fe400078e00ff */
[----:B------:R-:W-:-:S03]  /*5990*/  IMAD.MOV.U32 R73, RZ, RZ, -0x1 ;  /* 0xffffffffff497424 */ /* 0x000fc600078e00ff */
[----:B--2---:R-:W-:-:S04]  /*59a0*/  IMAD.WIDE.U32 R16, R3, UR4, R16 ;  /* 0x0000000403107c25 */ /* 0x004fc8000f8e0010 */
[----:B------:R-:W-:Y:S01]  /*59b0*/  IMAD R3, R3, UR5, RZ ;  /* 0x0000000503037c24 */ /* 0x000fe2000f8e02ff */
[----:B------:R-:W-:Y:S02]  /*59c0*/  ULDC.64 UR4, c[0x0][0x650] ;  /* 0x0001940000047ab9 */ /* 0x000fe40000000a00 */
[----:B------:R-:W-:Y:S01]  /*59d0*/  ISETP.GE.U32.AND P0, PT, R16, UR4, PT ;  /* 0x0000000410007c0c */ /* 0x000fe2000bf06070 */
[--C-:B------:R-:W-:Y:S01]  /*59e0*/  IMAD.IADD R17, R17, 0x1, R3.reuse ;  /* 0x0000000111117824 */ /* 0x100fe200078e0203 */
[----:B------:R-:W-:-:S04]  /*59f0*/  PRMT R3, RZ, 0x7610, R3 ;  /* 0x00007610ff037816 */ /* 0x000fc80000000003 */
[----:B------:R-:W-:-:S13]  /*5a00*/  ISETP.GE.U32.AND.EX P0, PT, R17, UR5, PT, P0 ;  /* 0x0000000511007c0c */ /* 0x000fda000bf06100 */
[----:B------:R-:W-:Y:S05]  /*5a10*/  @P0 BRA `(.L_x_126) ;  /* 0x0000000400640947 */ /* 0x000fea0003800000 */
[----:B-1-34-:R-:W1:Y:S01]  /*5a20*/  S2R R12, SR_CTAID.X ;  /* 0x00000000000c7919 */ /* 0x01ae620000002500 */
[----:B0-----:R-:W0:Y:S01]  /*5a30*/  LDC.64 R10, c[0x0][0x628] ;  /* 0x00018a00ff0a7b82 */ /* 0x001e220000000a00 */
[----:B------:R-:W-:Y:S01]  /*5a40*/  ULDC UR4, c[0x0][0x150] ;  /* 0x0000540000047ab9 */ /* 0x000fe20000000800 */
[----:B------:R-:W-:Y:S01]  /*5a50*/  IMAD.MOV.U32 R8, RZ, RZ, R16 ;  /* 0x000000ffff087224 */ /* 0x000fe200078e0010 */
[----:B------:R-:W2:Y:S01]  /*5a60*/  S2R R24, SR_CTAID.Y ;  /* 0x0000000000187919 */ /* 0x000ea20000002600 */
[----:B------:R-:W-:-:S04]  /*5a70*/  IMAD.MOV.U32 R9, RZ, RZ, R17 ;  /* 0x000000ffff097224 */ /* 0x000fc800078e0011 */
[----:B------:R-:W3:Y:S08]  /*5a80*/  LDC R21, c[0x0][0x144] ;  /* 0x00005100ff157b82 */ /* 0x000ef00000000800 */
[----:B------:R-:W4:Y:S08]  /*5a90*/  LDC R0, c[0x0][0x630] ;  /* 0x00018c00ff007b82 */ /* 0x000f300000000800 */
[----:B------:R-:W2:Y:S01]  /*5aa0*/  LDC.64 R14, c[0x0][0x620] ;  /* 0x00018800ff0e7b82 */ /* 0x000ea20000000a00 */
[----:B0-----:R-:W-:-:S04]  /*5ab0*/  ISETP.NE.U32.AND P0, PT, R10, RZ, PT ;  /* 0x000000ff0a00720c */ /* 0x001fc80003f05070 */
[----:B------:R-:W-:Y:S02]  /*5ac0*/  ISETP.NE.AND.EX P0, PT, R11, RZ, PT, P0 ;  /* 0x000000ff0b00720c */ /* 0x000fe40003f05300 */
[----:B-1----:R-:W-:-:S05]  /*5ad0*/  I2FP.F32.U32 R3, R12 ;  /* 0x0000000c00037245 */ /* 0x002fca0000201000 */
[----:B------:R-:W-:-:S04]  /*5ae0*/  FMUL R3, R3, UR4 ;  /* 0x0000000403037c20 */ /* 0x000fc80008400000 */
[----:B------:R0:W1:Y:S02]  /*5af0*/  F2I.U32.TRUNC.NTZ R20, R3 ;  /* 0x0000000300147305 */ /* 0x000064000020f000 */
[----:B---34-:R-:W-:Y:S05]  /*5b00*/  @!P0 BRA `(.L_x_127) ;  /* 0x0000000000288947 */ /* 0x018fea0003800000 */
[----:B0-----:R-:W0:Y:S02]  /*5b10*/  LDC R3, c[0x0][0x634] ;  /* 0x00018d00ff037b82 */ /* 0x001e240000000800 */
        /* <DEDUP_REMOVED lines=9> */
.L_x_127:
[----:B------:R-:W3:Y:S01]  /*5bb0*/  LDC.64 R28, c[0x0][0x640] ;  /* 0x00019000ff1c7b82 */ /* 0x000ee20000000a00 */
[-CC-:B------:R-:W-:Y:S01]  /*5bc0*/  SHF.R.U64 R73, R8, R0.reuse, R9.reuse ;  /* 0x0000000008497219 */ /* 0x180fe20000001209 */
[----:B-1----:R-:W-:Y:S01]  /*5bd0*/  IMAD.MOV R20, RZ, RZ, -R20 ;  /* 0x000000ffff147224 */ /* 0x002fe200078e0a14 */
[----:B------:R-:W-:Y:S01]  /*5be0*/  SHF.R.U32.HI R0, RZ, R0, R9 ;  /* 0x00000000ff007219 */ /* 0x000fe20000011609 */
[----:B------:R-:W-:Y:S01]  /*5bf0*/  ULDC UR4, c[0x0][0x154] ;  /* 0x0000550000047ab9 */ /* 0x000fe20000000800 */
[----:B0-----:R-:W-:Y:S01]  /*5c00*/  IADD3 R3, P0, RZ, -R73, RZ ;  /* 0x80000049ff037210 */ /* 0x001fe20007f1e0ff */
[----:B------:R-:W-:Y:S02]  /*5c10*/  IMAD R21, R21, R20, R12 ;  /* 0x0000001415157224 */ /* 0x000fe400078e020c */
[----:B------:R-:W0:Y:S01]  /*5c20*/  LDC R6, c[0x0][0x618] ;  /* 0x00018600ff067b82 */ /* 0x000e220000000800 */
[----:B------:R-:W-:Y:S02]  /*5c30*/  IMAD.MOV.U32 R7, RZ, RZ, 0x1 ;  /* 0x00000001ff077424 */ /* 0x000fe400078e00ff */
[----:B------:R-:W-:-:S04]  /*5c40*/  IMAD.X R5, RZ, RZ, ~R0, P0 ;  /* 0x000000ffff057224 */ /* 0x000fc800000e0e00 */
[-C--:B--2---:R-:W-:Y:S01]  /*5c50*/  IMAD R0, R5, R14.reuse, RZ ;  /* 0x0000000e05007224 */ /* 0x084fe200078e02ff */
[----:B------:R-:W1:Y:S01]  /*5c60*/  LDC R8, c[0x0][0x608] ;  /* 0x00018200ff087b82 */ /* 0x000e620000000800 */
[----:B------:R-:W-:-:S04]  /*5c70*/  IMAD.WIDE.U32 R4, R3, R14, R16 ;  /* 0x0000000e03047225 */ /* 0x000fc800078e0010 */
[----:B------:R-:W-:Y:S01]  /*5c80*/  IMAD R3, R3, R15, R0 ;  /* 0x0000000f03037224 */ /* 0x000fe200078e0200 */
[----:B------:R-:W-:Y:S02]  /*5c90*/  I2FP.F32.U32 R0, R24 ;  /* 0x0000001800007245 */ /* 0x000fe40000201000 */
[----:B------:R-:W2:Y:S01]  /*5ca0*/  LDC R26, c[0x0][0x658] ;  /* 0x00019600ff1a7b82 */ /* 0x000ea20000000800 */
[----:B------:R-:W-:Y:S01]  /*5cb0*/  IMAD.IADD R3, R5, 0x1, R3 ;  /* 0x0000000105037824 */ /* 0x000fe200078e0203 */
[----:B---3--:R-:W-:Y:S01]  /*5cc0*/  ISETP.NE.U32.AND P0, PT, R28, RZ, PT ;  /* 0x000000ff1c00720c */ /* 0x008fe20003f05070 */
[----:B------:R-:W-:Y:S01]  /*5cd0*/  FMUL R0, R0, UR4 ;  /* 0x0000000400007c20 */ /* 0x000fe20008400000 */
[----:B------:R-:W-:Y:S02]  /*5ce0*/  IMAD.MOV.U32 R5, RZ, RZ, -0x1 ;  /* 0xffffffffff057424 */ /* 0x000fe400078e00ff */
[----:B------:R-:W-:Y:S01]  /*5cf0*/  ISETP.NE.AND.EX P0, PT, R29, RZ, PT, P0 ;  /* 0x000000ff1d00720c */ /* 0x000fe20003f05300 */
[----:B------:R3:W4:Y:S01]  /*5d00*/  F2I.U32.TRUNC.NTZ R13, R0 ;  /* 0x00000000000d7305 */ /* 0x000722000020f000 */
[----:B------:R-:W3:Y:S01]  /*5d10*/  LDC R15, c[0x0][0x148] ;  /* 0x00005200ff0f7b82 */ /* 0x000ee20000000800 */
[----:B0-----:R-:W-:-:S02]  /*5d20*/  SHF.R.U64 R12, R4, R6, R3 ;  /* 0x00000006040c7219 */ /* 0x001fc40000001203 */
[----:B------:R-:W-:-:S05]  /*5d30*/  SHF.R.U32.HI R3, RZ, R6, R3 ;  /* 0x00000006ff037219 */ /* 0x000fca0000011603 */
[----:B------:R-:W0:Y:S01]  /*5d40*/  LDC R20, c[0x0][0x600] ;  /* 0x00018000ff147b82 */ /* 0x000e220000000800 */
[-CC-:B-1----:R-:W-:Y:S02]  /*5d50*/  SHF.R.U64 R10, R12, R8.reuse, R3.reuse ;  /* 0x000000080c0a7219 */ /* 0x182fe40000001203 */
[----:B------:R-:W-:-:S05]  /*5d60*/  SHF.R.U32.HI R3, RZ, R8, R3 ;  /* 0x00000008ff037219 */ /* 0x000fca0000011603 */
[----:B------:R-:W1:Y:S01]  /*5d70*/  LDC R27, c[0x0][0x648] ;  /* 0x00019200ff1b7b82 */ /* 0x000e620000000800 */
[-C--:B--2---:R-:W-:Y:S02]  /*5d80*/  SHF.L.U32 R4, R5, R26.reuse, RZ ;  /* 0x0000001a05047219 */ /* 0x084fe400000006ff */
[-CC-:B------:R-:W-:Y:S02]  /*5d90*/  SHF.R.U64 R14, R10, R26.reuse, R3.reuse ;  /* 0x0000001a0a0e7219 */ /* 0x180fe40000001203 */
[----:B------:R-:W-:Y:S02]  /*5da0*/  SHF.R.U32.HI R5, RZ, R26, R3 ;  /* 0x0000001aff057219 */ /* 0x000fe40000011603 */
[----:B------:R-:W-:Y:S01]  /*5db0*/  LOP3.LUT R25, RZ, R4, RZ, 0x33, !PT ;  /* 0x00000004ff197212 */ /* 0x000fe200078e33ff */
[----:B------:R-:W2:Y:S01]  /*5dc0*/  LDC R30, c[0x0][0x638] ;  /* 0x00018e00ff1e7b82 */ /* 0x000ea20000000800 */
[----:B------:R-:W-:Y:S01]  /*5dd0*/  SHF.L.U32 R26, R7, R26, RZ ;  /* 0x0000001a071a7219 */ /* 0x000fe200000006ff */
[----:B------:R-:W-:-:S06]  /*5de0*/  IMAD.MOV.U32 R4, RZ, RZ, R14 ;  /* 0x000000ffff047224 */ /* 0x000fcc00078e000e */
[----:B------:R-:W0:Y:S01]  /*5df0*/  LDC R31, c[0x0][0x610] ;  /* 0x00018400ff1f7b82 */ /* 0x000e220000000800 */
[----:B----4-:R-:W-:Y:S05]  /*5e00*/  @!P0 BRA `(.L_x_128) ;  /* 0x0000000000288947 */ /* 0x010fea0003800000 */
        /* <DEDUP_REMOVED lines=10> */
.L_x_128:
[----:B------:R-:W-:Y:S01]  /*5eb0*/  ISETP.NE.AND P0, PT, R2, 0x1, PT ;  /* 0x000000010200780c */ /* 0x000fe20003f05270 */
[----:B0-----:R-:W-:Y:S01]  /*5ec0*/  VIADD R7, R20, 0xffffffff ;  /* 0xffffffff14077836 */ /* 0x001fe20000000000 */
[----:B-1-3--:R-:W-:Y:S01]  /*5ed0*/  SHF.R.U64 R0, R4, R27, R5 ;  /* 0x0000001b04007219 */ /* 0x00afe20000001205 */
[----:B------:R-:W-:Y:S01]  /*5ee0*/  IMAD.MOV R13, RZ, RZ, -R13 ;  /* 0x000000ffff0d7224 */ /* 0x000fe200078e0a0d */
[----:B------:R-:W-:Y:S01]  /*5ef0*/  LOP3.LUT R5, R10, R25, RZ, 0xc0, !PT ;  /* 0x000000190a057212 */ /* 0x000fe200078ec0ff */
[----:B------:R-:W-:Y:S01]  /*5f00*/  IMAD.MOV.U32 R4, RZ, RZ, 0x1 ;  /* 0x00000001ff047424 */ /* 0x000fe200078e00ff */
[----:B------:R-:W-:Y:S01]  /*5f10*/  LOP3.LUT R12, R12, R7, RZ, 0xc0, !PT ;  /* 0x000000070c0c7212 */ /* 0x000fe200078ec0ff */
[----:B------:R-:W-:Y:S02]  /*5f20*/  IMAD.MOV R3, RZ, RZ, -R0 ;  /* 0x000000ffff037224 */ /* 0x000fe400078e0a00 */
[----:B------:R-:W-:Y:S02]  /*5f30*/  IMAD R0, R26, R0, R5 ;  /* 0x000000001a007224 */ /* 0x000fe400078e0205 */
[----:B--2---:R-:W-:-:S02]  /*5f40*/  IMAD R3, R3, R30, R14 ;  /* 0x0000001e03037224 */ /* 0x004fc400078e020e */
[----:B------:R-:W-:Y:S02]  /*5f50*/  @P0 IMAD R21, R15, R13, R24 ;  /* 0x0000000d0f150224 */ /* 0x000fe400078e0218 */
[----:B------:R-:W-:Y:S01]  /*5f60*/  IMAD R5, R3, R20, R12 ;  /* 0x0000001403057224 */ /* 0x000fe200078e020c */
[----:B------:R-:W-:Y:S01]  /*5f70*/  PRMT R3, R4, 0x7610, R3 ;  /* 0x0000761004037816 */ /* 0x000fe20000000003 */
[----:B------:R-:W-:-:S05]  /*5f80*/  IMAD R0, R0, R31, R21 ;  /* 0x0000001f00007224 */ /* 0x000fca00078e0215 */
[----:B------:R-:W-:Y:S02]  /*5f90*/  SEL R77, R5, R0, !P0 ;  /* 0x00000000054d7207 */ /* 0x000fe40004000000 */
[----:B------:R-:W-:-:S07]  /*5fa0*/  SEL R0, R0, R5, !P0 ;  /* 0x0000000500007207 */ /* 0x000fce0004000000 */
.L_x_126:
[----:B------:R-:W-:Y:S01]  /*5fb0*/  LOP3.LUT P0, RZ, R3, 0xff, RZ, 0xc0, !PT ;  /* 0x000000ff03ff7812 */ /* 0x000fe2000780c0ff */
[----:B------:R-:W-:-:S12]  /*5fc0*/  IMAD.MOV.U32 R76, RZ, RZ, R0 ;  /* 0x000000ffff4c7224 */ /* 0x000fd800078e0000 */
[----:B------:R-:W-:Y:S05]  /*5fd0*/  @P0 BRA `(.L_x_129) ;  /* 0xffffffb000c80947 */ /* 0x000fea000383ffff */
[----:B------:R-:W-:Y:S05]  /*5fe0*/  EXIT ;  /* 0x000000000000794d */ /* 0x000fea0003800000 */
.L_x_8:
[----:B0-----:R-:W-:Y:S01]  /*5ff0*/  ULDC.64 UR4, c[0x0][0x650] ;  /* 0x0001940000047ab9 */ /* 0x001fe20000000a00 */
        /* <DEDUP_REMOVED lines=25> */
.L_x_131:
[----:B------:R-:W0:Y:S01]  /*6190*/  LDC.64 R28, c[0x0][0x640] ;  /* 0x00019000ff1c7b82 */ /* 0x000e220000000a00 */
[-CC-:B------:R-:W-:Y:S01]  /*61a0*/  SHF.R.U64 R22, R12, R6.reuse, R13.reuse ;  /* 0x000000060c167219 */ /* 0x180fe2000000120d */
[----:B------:R-:W-:Y:S01]  /*61b0*/  IMAD.MOV.U32 R30, RZ, RZ, 0x1 ;  /* 0x00000001ff1e7424 */ /* 0x000fe200078e00ff */
[----:B------:R-:W-:Y:S02]  /*61c0*/  SHF.R.U32.HI R6, RZ, R6, R13 ;  /* 0x00000006ff067219 */ /* 0x000fe4000001160d */
        /* <DEDUP_REMOVED lines=8> */
[----:B------:R-:W-:Y:S01]  /*6250*/  IMAD.IADD R9, R9, 0x1, R11 ;  /* 0x0000000109097824 */ /* 0x000fe200078e020b */
[----:B0-----:R-:W-:-:S04]  /*6260*/  ISETP.NE.U32.AND P0, PT, R28, RZ, PT ;  /* 0x000000ff1c00720c */ /* 0x001fc80003f05070 */
[----:B------:R-:W-:Y:S02]  /*6270*/  ISETP.NE.AND.EX P0, PT, R29, RZ, PT, P0 ;  /* 0x000000ff1d00720c */ /* 0x000fe40003f05300 */
[----:B------:R-:W0:Y:S01]  /*6280*/  LDC R20, c[0x0][0x600] ;  /* 0x00018000ff147b82 */ /* 0x000e220000000800 */
[-CC-:B-1----:R-:W-:Y:S01]  /*6290*/  SHF.R.U64 R14, R8, R10.reuse, R9.reuse ;  /* 0x0000000a080e7219 */ /* 0x182fe20000001209 */
[----:B------:R-:W-:Y:S01]  /*62a0*/  IMAD.MOV.U32 R8, RZ, RZ, -0x1 ;  /* 0xffffffffff087424 */ /* 0x000fe200078e00ff */
[----:B------:R-:W-:-:S05]  /*62b0*/  SHF.R.U32.HI R9, RZ, R10, R9 ;  /* 0x0000000aff097219 */ /* 0x000fca0000011609 */
[----:B------:R-:W1:Y:S01]  /*62c0*/  LDC R24, c[0x0][0x648] ;  /* 0x00019200ff187b82 */ /* 0x000e620000000800 */
[-CC-:B--2---:R-:W-:Y:S02]  /*62d0*/  SHF.R.U64 R23, R14, R12.reuse, R9.reuse ;  /* 0x0000000c0e177219 */ /* 0x184fe40000001209 */
[----:B------:R-:W-:-:S05]  /*62e0*/  SHF.R.U32.HI R6, RZ, R12, R9 ;  /* 0x0000000cff067219 */ /* 0x000fca0000011609 */
[----:B------:R-:W2:Y:S01]  /*62f0*/  LDC R26, c[0x0][0x638] ;  /* 0x00018e00ff1a7b82 */ /* 0x000ea20000000800 */
[-C--:B---3--:R-:W-:Y:S02]  /*6300*/  SHF.L.U32 R8, R8, R27.reuse, RZ ;  /* 0x0000001b08087219 */ /* 0x088fe400000006ff */
[-CC-:B------:R-:W-:Y:S02]  /*6310*/  SHF.R.U64 R25, R23, R27.reuse, R6.reuse ;  /* 0x0000001b17197219 */ /* 0x180fe40000001206 */
[----:B------:R-:W-:Y:S02]  /*6320*/  LOP3.LUT R32, RZ, R8, RZ, 0x33, !PT ;  /* 0x00000008ff207212 */ /* 0x000fe400078e33ff */
[----:B------:R-:W-:Y:S01]  /*6330*/  SHF.R.U32.HI R9, RZ, R27, R6 ;  /* 0x0000001bff097219 */ /* 0x000fe20000011606 */
[----:B------:R-:W3:Y:S01]  /*6340*/  LDC R31, c[0x0][0x610] ;  /* 0x00018400ff1f7b82 */ /* 0x000ee20000000800 */
[----:B------:R-:W-:Y:S01]  /*6350*/  IMAD.MOV.U32 R8, RZ, RZ, R25 ;  /* 0x000000ffff087224 */ /* 0x000fe200078e0019 */
[----:B------:R-:W-:Y:S06]  /*6360*/  @!P0 BRA `(.L_x_132) ;  /* 0x0000000000288947 */ /* 0x000fec0003800000 */
        /* <DEDUP_REMOVED lines=10> */
.L_x_132:
[----:B------:R-:W-:Y:S02]  /*6410*/  ISETP.NE.AND P0, PT, R2, 0x1, PT ;  /* 0x000000010200780c */ /* 0x000fe40003f05270 */
[----:B-1----:R-:W-:Y:S01]  /*6420*/  SHF.R.U64 R6, R8, R24, R9 ;  /* 0x0000001808067219 */ /* 0x002fe20000001209 */
[----:B0-----:R-:W-:Y:S01]  /*6430*/  VIADD R9, R20, 0xffffffff ;  /* 0xffffffff14097836 */ /* 0x001fe20000000000 */
[----:B------:R-:W-:Y:S02]  /*6440*/  SHF.L.U32 R30, R30, R27, RZ ;  /* 0x0000001b1e1e7219 */ /* 0x000fe400000006ff */
[----:B------:R-:W-:Y:S01]  /*6450*/  LOP3.LUT R5, R23, R32, RZ, 0xc0, !PT ;  /* 0x0000002017057212 */ /* 0x000fe200078ec0ff */
[----:B------:R-:W-:-:S04]  /*6460*/  IMAD.MOV R8, RZ, RZ, -R6 ;  /* 0x000000ffff087224 */ /* 0x000fc800078e0a06 */
[----:B------:R-:W-:Y:S01]  /*6470*/  IMAD R6, R30, R6, R5 ;  /* 0x000000061e067224 */ /* 0x000fe200078e0205 */
[----:B------:R-:W-:Y:S01]  /*6480*/  LOP3.LUT R5, R14, R9, RZ, 0xc0, !PT ;  /* 0x000000090e057212 */ /* 0x000fe200078ec0ff */
[----:B------:R-:W-:Y:S02]  /*6490*/  @P0 IMAD R3, R7, R21, R4 ;  /* 0x0000001507030224 */ /* 0x000fe400078e0204 */
[----:B--2---:R-:W-:Y:S02]  /*64a0*/  IMAD R4, R8, R26, R25 ;  /* 0x0000001a08047224 */ /* 0x004fe400078e0219 */
[----:B---3--:R-:W-:Y:S02]  /*64b0*/  IMAD R3, R6, R31, R3 ;  /* 0x0000001f06037224 */ /* 0x008fe400078e0203 */
[----:B------:R-:W-:Y:S02]  /*64c0*/  IMAD R4, R4, R20, R5 ;  /* 0x0000001404047224 */ /* 0x000fe400078e0205 */
[----:B------:R-:W-:-:S02]  /*64d0*/  IMAD.MOV.U32 R8, RZ, RZ, 0x1 ;  /* 0x00000001ff087424 */ /* 0x000fc400078e00ff */
[----:B------:R-:W-:Y:S01]  /*64e0*/  IMAD.MOV.U32 R6, RZ, RZ, R22 ;  /* 0x000000ffff067224 */ /* 0x000fe200078e0016 */
[----:B------:R-:W-:Y:S02]  /*64f0*/  SEL R20, R4, R3, !P0 ;  /* 0x0000000304147207 */ /* 0x000fe40004000000 */
[----:B------:R-:W-:-:S07]  /*6500*/  SEL R13, R3, R4, !P0 ;  /* 0x00000004030d7207 */ /* 0x000fce0004000000 */
.L_x_130:
[----:B------:R-:W-:-:S08]  /*6510*/  NOP ;  /* 0x0000000000007918 */ /* 0x000fd00000000000 */
[----:B------:R-:W0:-:S00]  /*6520*/  USETMAXREG.DEALLOC.CTAPOOL 0x28 ;  /* 0x00000028000079c8 */ /* 0x000e0000080e0500 */
[----:B0-----:R-:W-:-:S13]  /*6530*/  ISETP.NE.AND P0, PT, R0, RZ, PT ;  /* 0x000000ff0000720c */ /* 0x001fda0003f05270 */
[----:B------:R-:W-:Y:S05]  /*6540*/  @P0 EXIT ;  /* 0x000000000000094d */ /* 0x000fea0003800000 */
[----:B------:R-:W-:Y:S01]  /*6550*/  LOP3.LUT P0, RZ, R8, 0xff, RZ, 0xc0, !PT ;  /* 0x000000ff08ff7812 */ /* 0x000fe2000780c0ff */
[----:B------:R-:W-:Y:S02]  /*6560*/  IMAD.MOV.U32 R0, RZ, RZ, 0x1 ;  /* 0x00000001ff007424 */ /* 0x000fe400078e00ff */
[----:B------:R-:W-:-:S10]  /*6570*/  IMAD.MOV.U32 R3, RZ, RZ, RZ ;  /* 0x000000ffff037224 */ /* 0x000fd400078e00ff */
[----:B------:R-:W-:Y:S05]  /*6580*/  @!P0 BRA `(.L_x_133) ;  /* 0x0000000c003c8947 */ /* 0x000fea0003800000 */
[----:B------:R-:W0:Y:S01]  /*6590*/  LDC R0, c[0x0][0x28c] ;  /* 0x0000a300ff007b82 */ /* 0x000e220000000800 */
[----:B------:R-:W1:Y:S01]  /*65a0*/  S2R R9, SR_CgaCtaId ;  /* 0x0000000000097919 */ /* 0x000e620000008800 */
[----:B------:R-:W-:Y:S01]  /*65b0*/  ULDC UR5, c[0x0][0x600] ;  /* 0x0001800000057ab9 */ /* 0x000fe20000000800 */
[----:B------:R-:W-:Y:S01]  /*65c0*/  ULDC UR4, c[0x0][0xc] ;  /* 0x0000030000047ab9 */ /* 0x000fe20000000800 */
[----:B------:R-:W-:Y:S01]  /*65d0*/  UIADD3 UR16, UR5, -0x1, URZ ;  /* 0xffffffff05107890 */ /* 0x000fe2000fffe03f */
[----:B------:R-:W-:Y:S01]  /*65e0*/  BSSY B0, `(.L_x_133) ;  /* 0x00000c9000007945 */ /* 0x000fe20003800000 */
[----:B------:R-:W-:Y:S01]  /*65f0*/  ULDC UR6, c[0x0][0x658] ;  /* 0x0001960000067ab9 */ /* 0x000fe20000000800 */
[----:B------:R-:W-:Y:S01]  /*6600*/  ULDC UR5, c[0x0][0x10] ;  /* 0x0000040000057ab9 */ /* 0x000fe20000000800 */
[----:B------:R-:W-:Y:S01]  /*6610*/  UMOV UR7, 0xffffffff ;  /* 0xffffffff00077882 */ /* 0x000fe20000000000 */
[----:B------:R-:W-:Y:S01]  /*6620*/  UMOV UR8, 0x1 ;  /* 0x0000000100087882 */ /* 0x000fe20000000000 */
[----:B------:R-:W-:Y:S01]  /*6630*/  UIMAD.WIDE.U32 UR4, UR4, UR5, URZ ;  /* 0x00000005040472a5 */ /* 0x000fe2000f8e003f */
[----:B------:R-:W-:Y:S01]  /*6640*/  IMAD.MOV.U32 R11, RZ, RZ, 0x1 ;  /* 0x00000001ff0b7424 */ /* 0x000fe200078e00ff */
[----:B------:R-:W-:Y:S01]  /*6650*/  USHF.L.U32 UR7, UR7, UR6, URZ ;  /* 0x0000000607077299 */ /* 0x000fe2000800063f */
[----:B------:R-:W-:Y:S01]  /*6660*/  LOP3.LUT R8, R19, 0x2, RZ, 0xfc, !PT ;  /* 0x0000000213087812 */ /* 0x000fe200078efcff */
[----:B------:R-:W-:-:S02]  /*6670*/  USHF.L.U32 UR18, UR8, UR6, URZ ;  /* 0x0000000608127299 */ /* 0x000fc4000800063f */
[----:B------:R-:W-:Y:S01]  /*6680*/  ULOP3.LUT UR17, URZ, UR7, URZ, 0x33, !UPT ;  /* 0x000000073f117292 */ /* 0x000fe2000f8e333f */
[----:B------:R-:W-:Y:S01]  /*6690*/  ULDC UR6, c[0x0][0x14] ;  /* 0x0000050000067ab9 */ /* 0x000fe20000000800 */
[----:B------:R-:W-:Y:S01]  /*66a0*/  ULDC.64 UR22, c[0x0][0x198] ;  /* 0x0000660000167ab9 */ /* 0x000fe20000000a00 */
[----:B------:R-:W-:Y:S02]  /*66b0*/  UIMAD.WIDE.U32 UR20, UR4, UR6, URZ ;  /* 0x00000006041472a5 */ /* 0x000fe4000f8e003f */
[----:B------:R-:W-:Y:S01]  /*66c0*/  UIMAD UR13, UR5, UR6, URZ ;  /* 0x00000006050d72a4 */ /* 0x000fe2000f8e023f */
[----:B0-----:R-:W-:-:S03]  /*66d0*/  VIADD R0, R0, 0x1f ;  /* 0x0000001f00007836 */ /* 0x001fc60000000000 */
[----:B------:R-:W-:Y:S02]  /*66e0*/  UIADD3 UR13, UR21, UR13, URZ ;  /* 0x0000000d150d7290 */ /* 0x000fe4000fffe03f */
[----:B------:R-:W-:-:S04]  /*66f0*/  SHF.R.S32.HI R3, RZ, 0x1f, R0 ;  /* 0x0000001fff037819 */ /* 0x000fc80000011400 */
[----:B------:R-:W-:Y:S01]  /*6700*/  LEA.HI R3, R3, R0, RZ, 0x5 ;  /* 0x0000000003037211 */ /* 0x000fe200078f28ff */
[----:B------:R-:W-:Y:S01]  /*6710*/  IMAD.MOV.U32 R0, RZ, RZ, 0x1 ;  /* 0x00000001ff007424 */ /* 0x000fe200078e00ff */
[----:B-1----:R-:W-:Y:S02]  /*6720*/  LOP3.LUT R9, R9, 0x1, RZ, 0xc0, !PT ;  /* 0x0000000109097812 */ /* 0x002fe400078ec0ff */
[----:B------:R-:W-:Y:S01]  /*6730*/  SHF.R.S32.HI R10, RZ, 0x5, R3 ;  /* 0x00000005ff0a7819 */ /* 0x000fe20000011403 */
[----:B------:R-:W-:-:S04]  /*6740*/  IMAD.MOV.U32 R3, RZ, RZ, RZ ;  /* 0x000000ffff037224 */ /* 0x000fc800078e00ff */
[----:B------:R-:W-:-:S07]  /*6750*/  VIADD R12, R10, 0x1 ;  /* 0x000000010a0c7836 */ /* 0x000fce0000000000 */
.L_x_144:
[----:B------:R-:W-:-:S03]  /*6760*/  UMOV UR4, 0xffffffff ;  /* 0xffffffff00047882 */ /* 0x000fc60000000000 */
[----:B------:R-:W-:Y:S05]  /*6770*/  BRA.DIV UR4, `(.L_x_134) ;  /* 0x0000001204a87947 */ /* 0x000fea000b800000 */
[----:B------:R-:W-:-:S13]  /*6780*/  ELECT P6, URZ, PT ;  /* 0x00000000003f782f */ /* 0x000fda00038c0000 */
.L_x_162:
[----:B------:R-:W0:Y:S01]  /*6790*/  LDC R4, c[0x0][0x28c] ;  /* 0x0000a300ff047b82 */ /* 0x000e220000000800 */
[----:B------:R-:W-:Y:S01]  /*67a0*/  BSSY B1, `(.L_x_135) ;  /* 0x000003a000017945 */ /* 0x000fe20003800000 */
[----:B0-----:R-:W-:-:S13]  /*67b0*/  ISETP.LT.OR P6, PT, R4, 0x1, !P6 ;  /* 0x000000010400780c */ /* 0x001fda00077c1670 */
[----:B------:R-:W-:Y:S05]  /*67c0*/  @P6 BRA `(.L_x_136) ;  /* 0x0000000000dc6947 */ /* 0x000fea0003800000 */
[----:B------:R-:W-:Y:S02]  /*67d0*/  IMAD R20, R20, 0x2, R9 ;  /* 0x0000000214147824 */ /* 0x000fe400078e0209 */
[----:B------:R-:W-:Y:S02]  /*67e0*/  IMAD.SHL.U32 R21, R13, 0x100, RZ ;  /* 0x000001000d157824 */ /* 0x000fe400078e00ff */
[----:B------:R-:W-:Y:S02]  /*67f0*/  IMAD.MOV.U32 R22, RZ, RZ, RZ ;  /* 0x000000ffff167224 */ /* 0x000fe400078e00ff */
[----:B------:R-:W-:Y:S02]  /*6800*/  IMAD.MOV.U32 R4, RZ, RZ, R12 ;  /* 0x000000ffff047224 */ /* 0x000fe400078e000c */
[----:B------:R-:W-:Y:S02]  /*6810*/  IMAD.MOV.U32 R5, RZ, RZ, R0 ;  /* 0x000000ffff057224 */ /* 0x000fe400078e0000 */
[----:B------:R-:W-:-:S02]  /*6820*/  IMAD.MOV.U32 R14, RZ, RZ, R3 ;  /* 0x000000ffff0e7224 */ /* 0x000fc400078e0003 */
[----:B------:R-:W-:-:S07]  /*6830*/  IMAD R15, R20, 0x18, RZ ;  /* 0x00000018140f7824 */ /* 0x000fce00078e02ff */
.L_x_139:
[----:B------:R-:W0:Y:S01]  /*6840*/  S2R R20, SR_CgaCtaId ;  /* 0x0000000000147919 */ /* 0x000e220000008800 */
[----:B------:R-:W-:Y:S02]  /*6850*/  MOV R7, 0x400 ;  /* 0x0000040000077802 */ /* 0x000fe40000000f00 */
[----:B------:R-:W-:-:S13]  /*6860*/  LOP3.LUT P1, RZ, R18, 0x7f, RZ, 0xc0, !PT ;  /* 0x0000007f12ff7812 */ /* 0x000fda000782c0ff */
[----:B------:R-:W1:Y:S01]  /*6870*/  @!P1 LDC R13, c[0x0][0x500] ;  /* 0x00014000ff0d9b82 */ /* 0x000e620000000800 */
[----:B0-----:R-:W-:Y:S02]  /*6880*/  LEA R23, R20, R7, 0x18 ;  /* 0x0000000714177211 */ /* 0x001fe400078ec0ff */
[----:B------:R-:W-:-:S03]  /*6890*/  SHF.L.U32 R7, R5, 0x1f, RZ ;  /* 0x0000001f05077819 */ /* 0x000fc600000006ff */
[----:B------:R-:W-:-:S04]  /*68a0*/  IMAD R20, R14, 0x8, R23 ;  /* 0x000000080e147824 */ /* 0x000fc800078e0217 */
[----:B------:R-:W0:Y:S02]  /*68b0*/  SYNCS.PHASECHK.TRANS64.TRYWAIT P0, [R20+URZ+0x58], R7 ;  /* 0x00005807140075a7 */ /* 0x000e24000800017f */
[----:B01----:R-:W-:Y:S05]  /*68c0*/  @!P0 BRA `(.L_x_137) ;  /* 0x0000001000748947 */ /* 0x003fea0003800000 */
.L_x_163:
[----:B0-----:R-:W-:Y:S01]  /*68d0*/  PRMT R7, R8, 0x9910, RZ ;  /* 0x0000991008077816 */ /* 0x001fe200000000ff */
[----:B------:R0:W-:Y:S03]  /*68e0*/  @!P1 SYNCS.ARRIVE.TRANS64 RZ, [R20+URZ], R13 ;  /* 0x0000000d14ff99a7 */ /* 0x0001e6000800003f */
[----:B------:R-:W-:-:S13]  /*68f0*/  ISETP.NE.AND P0, PT, R7, 0x2, PT ;  /* 0x000000020700780c */ /* 0x000fda0003f05270 */
[----:B0-----:R-:W-:Y:S05]  /*6900*/  @P0 BRA `(.L_x_138) ;  /* 0x0000000000040947 */ /* 0x001fea0003800000 */
[----:B------:R-:W-:Y:S01]  /*6910*/  BPT.TRAP 0x1 ;  /* 0x000000040000795c */ /* 0x000fe20000300000 */
.L_x_138:
[----:B------:R-:W-:Y:S01]  /*6920*/  IMAD R7, R14, 0x2, R9 ;  /* 0x000000020e077824 */ /* 0x000fe200078e0209 */
[----:B------:R-:W-:Y:S01]  /*6930*/  R2UR UR9, R20 ;  /* 0x00000000140972ca */ /* 0x000fe200000e0000 */
[--C-:B------:R-:W-:Y:S01]  /*6940*/  IMAD R13, R14, 0x4000, R23.reuse ;  /* 0x000040000e0d7824 */ /* 0x100fe200078e0217 */
[----:B------:R-:W-:Y:S01]  /*6950*/  UIADD3 UR4, UP0, UR22, 0xf0, URZ ;  /* 0x000000f016047890 */ /* 0x000fe2000ff1e03f */
[----:B------:R-:W-:Y:S01]  /*6960*/  IMAD R7, R7, 0x300, RZ ;  /* 0x0000030007077824 */ /* 0x000fe200078e02ff */
[----:B------:R-:W-:Y:S01]  /*6970*/  R2UR UR11, R21 ;  /* 0x00000000150b72ca */ /* 0x000fe200000e0000 */
[----:B------:R-:W-:Y:S01]  /*6980*/  VIADD R4, R4, 0xffffffff ;  /* 0xffffffff04047836 */ /* 0x000fe20000000000 */
[----:B------:R-:W-:Y:S01]  /*6990*/  R2UR UR5, R13 ;  /* 0x000000000d0572ca */ /* 0x000fe200000e0000 */
[----:B------:R-:W-:Y:S01]  /*69a0*/  IMAD R7, R7, 0x2, R23 ;  /* 0x0000000207077824 */ /* 0x000fe200078e0217 */
[----:B------:R-:W-:Y:S01]  /*69b0*/  R2UR UR10, R22 ;  /* 0x00000000160a72ca */ /* 0x000fe200000e0000 */
[----:B------:R-:W-:Y:S01]  /*69c0*/  UIADD3 UR24, UP1, UR22, 0x1f0, URZ ;  /* 0x000001f016187890 */ /* 0x000fe2000ff3e03f */
[----:B------:R-:W-:Y:S01]  /*69d0*/  R2UR UR12, R6 ;  /* 0x00000000060c72ca */ /* 0x000fe200000e0000 */
[----:B------:R-:W-:Y:S01]  /*69e0*/  VIADD R14, R14, 0x1 ;  /* 0x000000010e0e7836 */ /* 0x000fe20000000000 */
[----:B------:R-:W-:Y:S01]  /*69f0*/  R2UR UR8, R7 ;  /* 0x00000000070872ca */ /* 0x000fe200000e0000 */
[----:B------:R-:W-:Y:S01]  /*6a00*/  UIADD3.X UR25, URZ, UR23, URZ, UP1, !UPT ;  /* 0x000000173f197290 */ /* 0x000fe20008ffe43f */
[----:B------:R-:W-:Y:S01]  /*6a10*/  R2UR UR19, R15 ;  /* 0x000000000f1372ca */ /* 0x000fe200000e0000 */
[----:B------:R-:W-:Y:S01]  /*6a20*/  UMOV UR6, 0x0 ;  /* 0x0000000000067882 */ /* 0x000fe20000000000 */
[----:B------:R-:W-:Y:S01]  /*6a30*/  ISETP.GT.AND P1, PT, R4, 0x1, PT ;  /* 0x000000010400780c */ /* 0x000fe20003f24270 */
[----:B------:R-:W-:Y:S01]  /*6a40*/  UMOV UR7, 0x10000000 ;  /* 0x1000000000077882 */ /* 0x000fe20000000000 */
[----:B------:R-:W-:Y:S01]  /*6a50*/  ISETP.NE.AND P0, PT, R14, 0xb, PT ;  /* 0x0000000b0e00780c */ /* 0x000fe20003f05270 */
[----:B------:R-:W-:Y:S01]  /*6a60*/  UIADD3 UR14, UR5, 0x180, URZ ;  /* 0x00000180050e7890 */ /* 0x000fe2000fffe03f */
[----:B------:R-:W-:Y:S01]  /*6a70*/  VIADD R22, R22, 0x20 ;  /* 0x0000002016167836 */ /* 0x000fe20000000000 */
[----:B------:R-:W-:Y:S01]  /*6a80*/  UIADD3.X UR5, URZ, UR23, URZ, UP0, !UPT ;  /* 0x000000173f057290 */ /* 0x000fe200087fe43f */
[----:B------:R-:W-:Y:S01]  /*6a90*/  SEL R20, RZ, 0x1, P0 ;  /* 0x00000001ff147807 */ /* 0x000fe20000000000 */
[----:B------:R-:W-:Y:S01]  /*6aa0*/  UMOV UR26, 0x30000 ;  /* 0x00030000001a7882 */ /* 0x000fe20000000000 */
[----:B------:R-:W-:Y:S01]  /*6ab0*/  SEL R14, R14, RZ, P0 ;  /* 0x000000ff0e0e7207 */ /* 0x000fe20000000000 */
[----:B------:R-:W-:Y:S01]  /*6ac0*/  UIADD3 UR15, UR8, 0x2c180, URZ ;  /* 0x0002c180080f7890 */ /* 0x000fe2000fffe03f */
[----:B------:R-:W-:-:S02]  /*6ad0*/  LOP3.LUT R5, R5, R20, RZ, 0x3c, !PT ;  /* 0x0000001405057212 */ /* 0x000fc400078e3cff */
[----:B------:R-:W-:Y:S02]  /*6ae0*/  UMOV UR8, UR14 ;  /* 0x0000000e00087c82 */ /* 0x000fe40008000000 */
[----:B------:R0:W-:Y:S02]  /*6af0*/  UTMALDG.3D [UR8], [UR4], desc[UR6] ;  /* 0x00000608040075b4 */ /* 0x0001e40008011000 */
[----:B0-----:R-:W-:Y:S01]  /*6b00*/  UMOV UR8, UR15 ;  /* 0x0000000f00087c82 */ /* 0x001fe20008000000 */
[----:B------:R-:W-:Y:S02]  /*6b10*/  UMOV UR11, UR19 ;  /* 0x00000013000b7c82 */ /* 0x000fe40008000000 */
[----:B------:R0:W-:Y:S02]  /*6b20*/  UTMALDG.3D.MULTICAST [UR8], [UR24], UR26, desc[UR6] ;  /* 0x00000608180073b4 */ /* 0x0001e4000801181a */
[----:B0-----:R-:W-:Y:S05]  /*6b30*/  @P1 BRA `(.L_x_139) ;  /* 0xfffffffc00401947 */ /* 0x001fea000383ffff */
.L_x_136:
[----:B------:R-:W-:Y:S05]  /*6b40*/  BSYNC B1 ;  /* 0x0000000000017941 */ /* 0x000fea0003800000 */
.L_x_135:
[----:B------:R-:W-:Y:S01]  /*6b50*/  LOP3.LUT P1, RZ, R11, 0xff, RZ, 0xc0, !PT ;  /* 0x000000ff0bff7812 */ /* 0x000fe2000782c0ff */
[C---:B------:R-:W-:Y:S01]  /*6b60*/  IMAD.IADD R6, R10.reuse, 0x1, R3 ;  /* 0x000000010a067824 */ /* 0x040fe200078e0203 */
[----:B------:R-:W-:Y:S01]  /*6b70*/  ULDC.64 UR4, c[0x0][0x650] ;  /* 0x0001940000047ab9 */ /* 0x000fe20000000a00 */
[----:B------:R-:W-:Y:S01]  /*6b80*/  ISETP.GE.U32.AND P2, PT, R10, 0xb, PT ;  /* 0x0000000b0a00780c */ /* 0x000fe20003f46070 */
[----:B------:R-:W-:Y:S01]  /*6b90*/  BSSY B1, `(.L_x_140) ;  /* 0x000006b000017945 */ /* 0x000fe20003800000 */
[----:B------:R-:W-:Y:S01]  /*6ba0*/  IMAD.MOV.U32 R13, RZ, RZ, -0x1 ;  /* 0xffffffffff0d7424 */ /* 0x000fe200078e00ff */
[----:B------:R-:W-:Y:S01]  /*6bb0*/  ISETP.GT.U32.AND P0, PT, R6, 0xa, PT ;  /* 0x0000000a0600780c */ /* 0x000fe20003f04070 */
[----:B------:R-:W-:Y:S01]  /*6bc0*/  IMAD.MOV.U32 R20, RZ, RZ, -0x1 ;  /* 0xffffffffff147424 */ /* 0x000fe200078e00ff */
[----:B------:R-:W-:Y:S02]  /*6bd0*/  PRMT R11, RZ, 0x7610, R11 ;  /* 0x00007610ff0b7816 */ /* 0x000fe4000000000b */
[----:B------:R-:W-:-:S03]  /*6be0*/  ISETP.LT.U32.AND P0, PT, R10, 0xb, P0 ;  /* 0x0000000b0a00780c */ /* 0x000fc60000701070 */
[----:B------:R-:W0:Y:S01]  /*6bf0*/  @P1 S2R R5, SR_CgaCtaId ;  /* 0x0000000000051919 */ /* 0x000e220000008800 */
[----:B------:R-:W-:-:S04]  /*6c00*/  @P1 MOV R4, 0x400 ;  /* 0x0000040000041802 */ /* 0x000fc80000000f00 */
[----:B0-----:R-:W-:Y:S01]  /*6c10*/  @P1 LEA R3, R5, R4, 0x18 ;  /* 0x0000000405031211 */ /* 0x001fe200078ec0ff */
[----:B------:R-:W-:-:S03]  /*6c20*/  IMAD.WIDE.U32 R4, R6, -0x45d1745d, RZ ;  /* 0xba2e8ba306047825 */ /* 0x000fc600078e00ff */
[----:B------:R0:W-:Y:S01]  /*6c30*/  @P1 SYNCS.ARRIVE.TRANS64.A1T0 RZ, [R3+URZ+0xc8], RZ ;  /* 0x0000c8ff03ff19a7 */ /* 0x0001e2000810003f */
[----:B------:R-:W-:Y:S02]  /*6c40*/  IADD3 R16, P1, R16, UR20, RZ ;  /* 0x0000001410107c10 */ /* 0x000fe4000ff3e0ff */
[----:B------:R-:W-:Y:S02]  /*6c50*/  SHF.R.U32.HI R5, RZ, 0x3, R5 ;  /* 0x00000003ff057819 */ /* 0x000fe40000011605 */
[----:B------:R-:W-:Y:S02]  /*6c60*/  IADD3.X R17, R17, UR13, RZ, P1, !PT ;  /* 0x0000000d11117c10 */ /* 0x000fe40008ffe4ff */
[----:B------:R-:W-:Y:S02]  /*6c70*/  PRMT R4, RZ, 0x7610, R4 ;  /* 0x00007610ff047816 */ /* 0x000fe40000000004 */
[----:B0-----:R-:W-:Y:S02]  /*6c80*/  SEL R3, RZ, 0x1, !P0 ;  /* 0x00000001ff037807 */ /* 0x001fe40004000000 */
[----:B------:R-:W-:-:S02]  /*6c90*/  ISETP.GE.U32.AND P0, PT, R16, UR4, PT ;  /* 0x0000000410007c0c */ /* 0x000fc4000bf06070 */
[----:B------:R-:W-:Y:S01]  /*6ca0*/  LOP3.LUT R0, R0, R3, RZ, 0x3c, !PT ;  /* 0x0000000300007212 */ /* 0x000fe200078e3cff */
[----:B------:R-:W-:Y:S01]  /*6cb0*/  IMAD R3, R5, -0xb, R6 ;  /* 0xfffffff505037824 */ /* 0x000fe200078e0206 */
[----:B------:R-:W-:Y:S01]  /*6cc0*/  ISETP.GE.U32.AND.EX P0, PT, R17, UR5, PT, P0 ;  /* 0x0000000511007c0c */ /* 0x000fe2000bf06100 */
[----:B------:R-:W-:Y:S01]  /*6cd0*/  IMAD.MOV.U32 R6, RZ, RZ, -0x1 ;  /* 0xffffffffff067424 */ /* 0x000fe200078e00ff */
[----:B------:R-:W-:-:S11]  /*6ce0*/  @P2 LOP3.LUT R0, R0, 0x1, R5, 0x78, !PT ;  /* 0x0000000100002812 */ /* 0x000fd600078e7805 */
[----:B------:R-:W-:Y:S05]  /*6cf0*/  @P0 BRA `(.L_x_141) ;  /* 0x0000000400500947 */ /* 0x000fea0003800000 */
[----:B------:R-:W0:Y:S01]  /*6d00*/  S2R R15, SR_CTAID.X ;  /* 0x00000000000f7919 */ /* 0x000e220000002500 */
[----:B------:R-:W-:Y:S01]  /*6d10*/  ULDC.64 UR4, c[0x0][0x628] ;  /* 0x00018a0000047ab9 */ /* 0x000fe20000000a00 */
[----:B------:R-:W1:Y:S01]  /*6d20*/  LDC R20, c[0x0][0x144] ;  /* 0x00005100ff147b82 */ /* 0x000e620000000800 */
[----:B------:R-:W-:Y:S01]  /*6d30*/  ISETP.NE.U32.AND P0, PT, RZ, UR4, PT ;  /* 0x00000004ff007c0c */ /* 0x000fe2000bf05070 */
[----:B------:R-:W2:Y:S01]  /*6d40*/  S2R R13, SR_CTAID.Y ;  /* 0x00000000000d7919 */ /* 0x000ea20000002600 */
[----:B------:R-:W-:Y:S01]  /*6d50*/  ULDC UR7, c[0x0][0x630] ;  /* 0x00018c0000077ab9 */ /* 0x000fe20000000800 */
[----:B------:R-:W-:Y:S01]  /*6d60*/  ULDC UR8, c[0x0][0x150] ;  /* 0x0000540000087ab9 */ /* 0x000fe20000000800 */
[----:B------:R-:W-:Y:S01]  /*6d70*/  ISETP.NE.AND.EX P0, PT, RZ, UR5, PT, P0 ;  /* 0x00000005ff007c0c */ /* 0x000fe2000bf05300 */
[----:B------:R-:W-:Y:S02]  /*6d80*/  IMAD.MOV.U32 R4, RZ, RZ, R16 ;  /* 0x000000ffff047224 */ /* 0x000fe400078e0010 */
[----:B------:R-:W-:Y:S01]  /*6d90*/  IMAD.MOV.U32 R5, RZ, RZ, R17 ;  /* 0x000000ffff057224 */ /* 0x000fe200078e0011 */
[----:B0-----:R-:W-:-:S09]  /*6da0*/  I2FP.F32.U32 R22, R15 ;  /* 0x0000000f00167245 */ /* 0x001fd20000201000 */
[----:B------:R-:W-:Y:S05]  /*6db0*/  @!P0 BRA `(.L_x_142) ;  /* 0x0000000000288947 */ /* 0x000fea0003800000 */
[----:B------:R-:W-:Y:S02]  /*6dc0*/  ULDC UR6, c[0x0][0x634] ;  /* 0x00018d0000067ab9 */ /* 0x000fe40000000800 */
[----:B------:R-:W-:-:S05]  /*6dd0*/  IADD3 R5, P0, R16, UR6, RZ ;  /* 0x0000000610057c10 */ /* 0x000fca000ff1e0ff */
[----:B------:R-:W-:-:S04]  /*6de0*/  IMAD.X R21, RZ, RZ, R17, P0 ;  /* 0x000000ffff157224 */ /* 0x000fc800000e0611 */
[----:B------:R-:W-:-:S04]  /*6df0*/  IMAD.WIDE.U32 R6, R21, UR4, RZ ;  /* 0x0000000415067c25 */ /* 0x000fc8000f8e00ff */
[----:B------:R-:W-:-:S04]  /*6e00*/  IMAD.WIDE.U32 R6, P0, R5, UR5, R6 ;  /* 0x0000000505067c25 */ /* 0x000fc8000f800006 */
[----:B------:R-:W-:-:S04]  /*6e10*/  IMAD.WIDE.U32 R4, R5, UR4, RZ ;  /* 0x0000000405047c25 */ /* 0x000fc8000f8e00ff */
[----:B------:R-:W-:Y:S01]  /*6e20*/  IMAD.MOV.U32 R4, RZ, RZ, R7 ;  /* 0x000000ffff047224 */ /* 0x000fe200078e0007 */
[----:B------:R-:W-:Y:S01]  /*6e30*/  IADD3 RZ, P1, R5, R6, RZ ;  /* 0x0000000605ff7210 */ /* 0x000fe20007f3e0ff */
[----:B------:R-:W-:-:S04]  /*6e40*/  IMAD.X R5, RZ, RZ, RZ, P0 ;  /* 0x000000ffff057224 */ /* 0x000fc800000e06ff */
[----:B------:R-:W-:-:S08]  /*6e50*/  IMAD.WIDE.U32.X R4, R21, UR5, R4, P1 ;  /* 0x0000000515047c25 */ /* 0x000fd000088e0404 */
.L_x_142:
[----:B------:R-:W-:Y:S01]  /*6e60*/  FMUL R22, R22, UR8 ;  /* 0x0000000816167c20 */ /* 0x000fe20008400000 */
[--C-:B------:R-:W-:Y:S01]  /*6e70*/  SHF.R.U64 R14, R4, UR7, R5.reuse ;  /* 0x00000007040e7c19 */ /* 0x100fe20008001205 */
[----:B------:R-:W-:Y:S01]  /*6e80*/  ULDC.64 UR4, c[0x0][0x620] ;  /* 0x0001880000047ab9 */ /* 0x000fe20000000a00 */
[----:B------:R-:W-:Y:S01]  /*6e90*/  SHF.R.U32.HI R4, RZ, UR7, R5 ;  /* 0x00000007ff047c19 */ /* 0x000fe20008011605 */
[----:B------:R-:W-:Y:S01]  /*6ea0*/  ULDC.64 UR6, c[0x0][0x640] ;  /* 0x0001900000067ab9 */ /* 0x000fe20000000a00 */
[----:B------:R-:W-:Y:S01]  /*6eb0*/  IADD3 R5, P0, RZ, -R14, RZ ;  /* 0x8000000eff057210 */ /* 0x000fe20007f1e0ff */
[----:B------:R-:W0:Y:S04]  /*6ec0*/  F2I.U32.TRUNC.NTZ R22, R22 ;  /* 0x0000001600167305 */ /* 0x000e28000020f000 */
[----:B------:R-:W-:Y:S01]  /*6ed0*/  IMAD.X R4, RZ, RZ, ~R4, P0 ;  /* 0x000000ffff047224 */ /* 0x000fe200000e0e04 */
[----:B------:R-:W-:-:S03]  /*6ee0*/  ISETP.NE.U32.AND P0, PT, RZ, UR6, PT ;  /* 0x00000006ff007c0c */ /* 0x000fc6000bf05070 */
[----:B------:R-:W-:Y:S01]  /*6ef0*/  IMAD R4, R4, UR4, RZ ;  /* 0x0000000404047c24 */ /* 0x000fe2000f8e02ff */
[----:B------:R-:W-:-:S03]  /*6f00*/  ISETP.NE.AND.EX P0, PT, RZ, UR7, PT, P0 ;  /* 0x00000007ff007c0c */ /* 0x000fc6000bf05300 */
[C---:B------:R-:W-:Y:S01]  /*6f10*/  IMAD R7, R5.reuse, UR5, R4 ;  /* 0x0000000505077c24 */ /* 0x040fe2000f8e0204 */
[----:B------:R-:W-:Y:S01]  /*6f20*/  ULDC UR5, c[0x0][0x154] ;  /* 0x0000550000057ab9 */ /* 0x000fe20000000800 */
[----:B------:R-:W-:Y:S01]  /*6f30*/  IMAD.WIDE.U32 R4, R5, UR4, R16 ;  /* 0x0000000405047c25 */ /* 0x000fe2000f8e0010 */
[----:B------:R-:W-:-:S03]  /*6f40*/  ULDC UR4, c[0x0][0x618] ;  /* 0x0001860000047ab9 */ /* 0x000fc60000000800 */
[----:B0-----:R-:W-:Y:S02]  /*6f50*/  IMAD.MOV R6, RZ, RZ, -R22 ;  /* 0x000000ffff067224 */ /* 0x001fe400078e0a16 */
[----:B------:R-:W-:Y:S02]  /*6f60*/  IMAD.IADD R5, R5, 0x1, R7 ;  /* 0x0000000105057824 */ /* 0x000fe400078e0207 */
[----:B-1----:R-:W-:Y:S01]  /*6f70*/  IMAD R15, R20, R6, R15 ;  /* 0x00000006140f7224 */ /* 0x002fe200078e020f */
[----:B--2---:R-:W-:Y:S01]  /*6f80*/  I2FP.F32.U32 R6, R13 ;  /* 0x0000000d00067245 */ /* 0x004fe20000201000 */
[----:B------:R-:W0:Y:S01]  /*6f90*/  LDC R20, c[0x0][0x148] ;  /* 0x00005200ff147b82 */ /* 0x000e220000000800 */
[--C-:B------:R-:W-:Y:S02]  /*6fa0*/  SHF.R.U64 R21, R4, UR4, R5.reuse ;  /* 0x0000000404157c19 */ /* 0x100fe40008001205 */
[----:B------:R-:W-:Y:S01]  /*6fb0*/  SHF.R.U32.HI R4, RZ, UR4, R5 ;  /* 0x00000004ff047c19 */ /* 0x000fe20008011605 */
[----:B------:R-:W-:Y:S01]  /*6fc0*/  FMUL R6, R6, UR5 ;  /* 0x0000000506067c20 */ /* 0x000fe20008400000 */
[----:B------:R-:W-:-:S02]  /*6fd0*/  ULDC UR4, c[0x0][0x608] ;  /* 0x0001820000047ab9 */ /* 0x000fc40000000800 */
[--C-:B------:R-:W-:Y:S01]  /*6fe0*/  SHF.R.U64 R23, R21, UR4, R4.reuse ;  /* 0x0000000415177c19 */ /* 0x100fe20008001204 */
[----:B------:R1:W2:Y:S01]  /*6ff0*/  F2I.U32.TRUNC.NTZ R24, R6 ;  /* 0x0000000600187305 */ /* 0x0002a2000020f000 */
[----:B------:R-:W-:Y:S01]  /*7000*/  SHF.R.U32.HI R4, RZ, UR4, R4 ;  /* 0x00000004ff047c19 */ /* 0x000fe20008011604 */
[----:B------:R-:W-:-:S03]  /*7010*/  ULDC UR4, c[0x0][0x658] ;  /* 0x0001960000047ab9 */ /* 0x000fc60000000800 */
[--C-:B------:R-:W-:Y:S02]  /*7020*/  SHF.R.U64 R22, R23, UR4, R4.reuse ;  /* 0x0000000417167c19 */ /* 0x100fe40008001204 */
[----:B------:R-:W-:-:S03]  /*7030*/  SHF.R.U32.HI R25, RZ, UR4, R4 ;  /* 0x00000004ff197c19 */ /* 0x000fc60008011604 */
[----:B------:R-:W-:Y:S02]  /*7040*/  IMAD.MOV.U32 R4, RZ, RZ, R22 ;  /* 0x000000ffff047224 */ /* 0x000fe400078e0016 */
[----:B------:R-:W-:Y:S01]  /*7050*/  IMAD.MOV.U32 R5, RZ, RZ, R25 ;  /* 0x000000ffff057224 */ /* 0x000fe200078e0019 */
[----:B-1----:R-:W-:Y:S06]  /*7060*/  @!P0 BRA `(.L_x_143) ;  /* 0x0000000000288947 */ /* 0x002fec0003800000 */
        /* <DEDUP_REMOVED lines=10> */
.L_x_143:
[----:B------:R-:W-:Y:S01]  /*7110*/  ISETP.NE.AND P0, PT, R2, 0x1, PT ;  /* 0x000000010200780c */ /* 0x000fe20003f05270 */
[----:B------:R-:W-:Y:S01]  /*7120*/  ULDC UR4, c[0x0][0x648] ;  /* 0x0001920000047ab9 */ /* 0x000fe20000000800 */
[----:B------:R-:W-:Y:S01]  /*7130*/  LOP3.LUT R23, R23, UR17, RZ, 0xc0, !PT ;  /* 0x0000001117177c12 */ /* 0x000fe2000f8ec0ff */
[----:B--2---:R-:W-:Y:S01]  /*7140*/  IMAD.MOV R24, RZ, RZ, -R24 ;  /* 0x000000ffff187224 */ /* 0x004fe200078e0a18 */
[----:B------:R-:W-:Y:S01]  /*7150*/  SHF.R.U64 R4, R4, UR4, R5 ;  /* 0x0000000404047c19 */ /* 0x000fe20008001205 */
[----:B------:R-:W-:Y:S01]  /*7160*/  ULDC UR4, c[0x0][0x638] ;  /* 0x00018e0000047ab9 */ /* 0x000fe20000000800 */
[----:B------:R-:W-:Y:S01]  /*7170*/  LOP3.LUT R21, R21, UR16, RZ, 0xc0, !PT ;  /* 0x0000001015157c12 */ /* 0x000fe2000f8ec0ff */
[----:B------:R-:W-:Y:S01]  /*7180*/  ULDC UR5, c[0x0][0x610] ;  /* 0x0001840000057ab9 */ /* 0x000fe20000000800 */
[----:B------:R-:W-:Y:S02]  /*7190*/  IMAD.MOV.U32 R6, RZ, RZ, R14 ;  /* 0x000000ffff067224 */ /* 0x000fe400078e000e */
[----:B------:R-:W-:-:S02]  /*71a0*/  IMAD.MOV R5, RZ, RZ, -R4 ;  /* 0x000000ffff057224 */ /* 0x000fc400078e0a04 */
[----:B------:R-:W-:Y:S02]  /*71b0*/  IMAD R4, R4, UR18, R23 ;  /* 0x0000001204047c24 */ /* 0x000fe4000f8e0217 */
[----:B0-----:R-:W-:Y:S02]  /*71c0*/  @P0 IMAD R15, R20, R24, R13 ;  /* 0x00000018140f0224 */ /* 0x001fe400078e020d */
[----:B------:R-:W-:Y:S01]  /*71d0*/  IMAD R22, R5, UR4, R22 ;  /* 0x0000000405167c24 */ /* 0x000fe2000f8e0216 */
[----:B------:R-:W-:Y:S01]  /*71e0*/  ULDC UR4, c[0x0][0x600] ;  /* 0x0001800000047ab9 */ /* 0x000fe20000000800 */
[----:B------:R-:W-:Y:S02]  /*71f0*/  IMAD R15, R4, UR5, R15 ;  /* 0x00000005040f7c24 */ /* 0x000fe4000f8e020f */
[----:B------:R-:W-:Y:S02]  /*7200*/  IMAD R22, R22, UR4, R21 ;  /* 0x0000000416167c24 */ /* 0x000fe4000f8e0215 */
[----:B------:R-:W-:-:S03]  /*7210*/  IMAD.MOV.U32 R4, RZ, RZ, 0x1 ;  /* 0x00000001ff047424 */ /* 0x000fc600078e00ff */
[----:B------:R-:W-:Y:S02]  /*7220*/  SEL R20, R22, R15, !P0 ;  /* 0x0000000f16147207 */ /* 0x000fe40004000000 */
[----:B------:R-:W-:-:S07]  /*7230*/  SEL R13, R15, R22, !P0 ;  /* 0x000000160f0d7207 */ /* 0x000fce0004000000 */
.L_x_141:
[----:B------:R-:W-:Y:S05]  /*7240*/  BSYNC B1 ;  /* 0x0000000000017941 */ /* 0x000fea0003800000 */
.L_x_140:
[----:B------:R-:W-:-:S13]  /*7250*/  LOP3.LUT P0, RZ, R4, 0xff, RZ, 0xc0, !PT ;  /* 0x000000ff04ff7812 */ /* 0x000fda000780c0ff */
[----:B------:R-:W-:Y:S05]  /*7260*/  @P0 BRA `(.L_x_144) ;  /* 0xfffffff4003c0947 */ /* 0x000fea000383ffff */
[----:B------:R-:W-:Y:S05]  /*7270*/  BSYNC B0 ;  /* 0x0000000000007941 */ /* 0x000fea0003800000 */
.L_x_133:
[----:B------:R-:W-:-:S03]  /*7280*/  UMOV UR4, 0xffffffff ;  /* 0xffffffff00047882 */ /* 0x000fc60000000000 */
[----:B------:R-:W-:Y:S05]  /*7290*/  BRA.DIV UR4, `(.L_x_145) ;  /* 0x0000000a04147947 */ /* 0x000fea000b800000 */
[----:B------:R-:W-:-:S13]  /*72a0*/  ELECT P6, URZ, PT ;  /* 0x00000000003f782f */ /* 0x000fda00038c0000 */
.L_x_166:
[----:B------:R-:W-:Y:S04]  /*72b0*/  BSSY B0, `(.L_x_146) ;  /* 0x000006a000007945 */ /* 0x000fe80003800000 */
[----:B------:R-:W-:Y:S05]  /*72c0*/  @!P6 BRA `(.L_x_147) ;  /* 0x0000000400a0e947 */ /* 0x000fea0003800000 */
[----:B------:R-:W-:-:S04]  /*72d0*/  LOP3.LUT R19, R19, 0x2, RZ, 0xfc, !PT ;  /* 0x0000000213137812 */ /* 0x000fc800078efcff */
[----:B------:R-:W-:-:S13]  /*72e0*/  ISETP.NE.AND P0, PT, R19, 0x3, PT ;  /* 0x000000031300780c */ /* 0x000fda0003f05270 */
[----:B------:R-:W-:Y:S05]  /*72f0*/  @!P0 BRA `(.L_x_148) ;  /* 0x0000000000048947 */ /* 0x000fea0003800000 */
[----:B------:R-:W-:Y:S01]  /*7300*/  BPT.TRAP 0x1 ;  /* 0x000000040000795c */ /* 0x000fe20000300000 */
.L_x_148:
[----:B------:R-:W0:Y:S01]  /*7310*/  S2R R5, SR_CgaCtaId ;  /* 0x0000000000057919 */ /* 0x000e220000008800 */
[----:B------:R-:W-:Y:S02]  /*7320*/  MOV R2, 0x400 ;  /* 0x0000040000027802 */ /* 0x000fe40000000f00 */
[----:B------:R-:W-:Y:S02]  /*7330*/  SHF.L.U32 R4, R0, 0x1f, RZ ;  /* 0x0000001f00047819 */ /* 0x000fe400000006ff */
[----:B0-----:R-:W-:-:S05]  /*7340*/  LEA R2, R5, R2, 0x18 ;  /* 0x0000000205027211 */ /* 0x001fca00078ec0ff */
[----:B------:R-:W-:-:S04]  /*7350*/  VIADD R2, R2, 0x58 ;  /* 0x0000005802027836 */ /* 0x000fc80000000000 */
[C---:B------:R-:W-:Y:S02]  /*7360*/  IMAD R7, R3.reuse, 0x8, R2 ;  /* 0x0000000803077824 */ /* 0x040fe400078e0202 */
[----:B------:R-:W-:Y:S02]  /*7370*/  VIADD R3, R3, 0x1 ;  /* 0x0000000103037836 */ /* 0x000fe40000000000 */
[----:B------:R-:W0:Y:S03]  /*7380*/  SYNCS.PHASECHK.TRANS64.TRYWAIT P0, [R7+URZ], R4 ;  /* 0x00000004070075a7 */ /* 0x000e26000800017f */
[----:B------:R-:W-:-:S04]  /*7390*/  ISETP.NE.AND P1, PT, R3, 0xb, PT ;  /* 0x0000000b0300780c */ /* 0x000fc80003f25270 */
[----:B------:R-:W-:Y:S02]  /*73a0*/  SEL R5, RZ, 0x1, P1 ;  /* 0x00000001ff057807 */ /* 0x000fe40000800000 */
[----:B------:R-:W-:Y:S02]  /*73b0*/  SEL R3, R3, RZ, P1 ;  /* 0x000000ff03037207 */ /* 0x000fe40000800000 */
[----:B------:R-:W-:-:S03]  /*73c0*/  LOP3.LUT R6, R0, R5, RZ, 0x3c, !PT ;  /* 0x0000000500067212 */ /* 0x000fc600078e3cff */
[----:B------:R-:W-:Y:S01]  /*73d0*/  IMAD R8, R3, 0x8, R2 ;  /* 0x0000000803087824 */ /* 0x000fe200078e0202 */
[----:B------:R-:W-:Y:S01]  /*73e0*/  SHF.L.U32 R5, R6, 0x1f, RZ ;  /* 0x0000001f06057819 */ /* 0x000fe200000006ff */
[----:B0-----:R-:W-:Y:S06]  /*73f0*/  @!P0 BRA `(.L_x_149) ;  /* 0x0000000400dc8947 */ /* 0x001fec0003800000 */
.L_x_167:
[----:B------:R-:W1:Y:S01]  /*7400*/  SYNCS.PHASECHK.TRANS64.TRYWAIT P0, [R8+URZ], R5 ;  /* 0x00000005080075a7 */ /* 0x000e62000800017f */
[----:B------:R-:W-:-:S05]  /*7410*/  VIADD R0, R3, 0x1 ;  /* 0x0000000103007836 */ /* 0x000fca0000000000 */
[----:B------:R-:W-:-:S04]  /*7420*/  ISETP.NE.AND P1, PT, R0, 0xb, PT ;  /* 0x0000000b0000780c */ /* 0x000fc80003f25270 */
[----:B------:R-:W-:Y:S02]  /*7430*/  SEL R3, RZ, 0x1, P1 ;  /* 0x00000001ff037807 */ /* 0x000fe40000800000 */
[----:B0-----:R-:W-:Y:S02]  /*7440*/  SEL R7, R0, RZ, P1 ;  /* 0x000000ff00077207 */ /* 0x001fe40000800000 */
[----:B------:R-:W-:-:S03]  /*7450*/  LOP3.LUT R6, R6, R3, RZ, 0x3c, !PT ;  /* 0x0000000306067212 */ /* 0x000fc600078e3cff */
[----:B------:R-:W-:Y:S01]  /*7460*/  IMAD R9, R7, 0x8, R2 ;  /* 0x0000000807097824 */ /* 0x000fe200078e0202 */
[----:B------:R-:W-:Y:S01]  /*7470*/  SHF.L.U32 R4, R6, 0x1f, RZ ;  /* 0x0000001f06047819 */ /* 0x000fe200000006ff */
[----:B-1----:R-:W-:Y:S06]  /*7480*/  @!P0 BRA `(.L_x_150) ;  /* 0x0000000400cc8947 */ /* 0x002fec0003800000 */
.L_x_168:
[----:B------:R-:W1:Y:S01]  /*7490*/  SYNCS.PHASECHK.TRANS64.TRYWAIT P0, [R9+URZ], R4 ;  /* 0x00000004090075a7 */ /* 0x000e62000800017f */
[----:B------:R-:W-:-:S05]  /*74a0*/  VIADD R0, R7, 0x1 ;  /* 0x0000000107007836 */ /* 0x000fca0000000000 */
[----:B------:R-:W-:-:S04]  /*74b0*/  ISETP.NE.AND P1, PT, R0, 0xb, PT ;  /* 0x0000000b0000780c */ /* 0x000fc80003f25270 */
[----:B------:R-:W-:Y:S02]  /*74c0*/  SEL R3, RZ, 0x1, P1 ;  /* 0x00000001ff037807 */ /* 0x000fe40000800000 */
[----:B------:R-:W-:Y:S02]  /*74d0*/  SEL R7, R0, RZ, P1 ;  /* 0x000000ff00077207 */ /* 0x000fe40000800000 */
[----:B------:R-:W-:-:S03]  /*74e0*/  LOP3.LUT R6, R6, R3, RZ, 0x3c, !PT ;  /* 0x0000000306067212 */ /* 0x000fc600078e3cff */
[----:B0-----:R-:W-:Y:S01]  /*74f0*/  IMAD R8, R7, 0x8, R2 ;  /* 0x0000000807087824 */ /* 0x001fe200078e0202 */
[----:B------:R-:W-:Y:S01]  /*7500*/  SHF.L.U32 R5, R6, 0x1f, RZ ;  /* 0x0000001f06057819 */ /* 0x000fe200000006ff */
[----:B-1----:R-:W-:Y:S06]  /*7510*/  @!P0 BRA `(.L_x_151) ;  /* 0x0000000400bc8947 */ /* 0x002fec0003800000 */
.L_x_169:
        /* <DEDUP_REMOVED lines=9> */
.L_x_170:
        /* <DEDUP_REMOVED lines=9> */
.L_x_171:
        /* <DEDUP_REMOVED lines=9> */
.L_x_172:
        /* <DEDUP_REMOVED lines=9> */
.L_x_173:
        /* <DEDUP_REMOVED lines=9> */
.L_x_174:
[----:B------:R-:W1:Y:S01]  /*77f0*/  SYNCS.PHASECHK.TRANS64.TRYWAIT P0, [R9+URZ], R4 ;  /* 0x00000004090075a7 */ /* 0x000e62000800017f */
[----:B------:R-:W-:-:S05]  /*7800*/  VIADD R0, R7, 0x1 ;  /* 0x0000000107007836 */ /* 0x000fca0000000000 */
[----:B------:R-:W-:-:S04]  /*7810*/  ISETP.NE.AND P1, PT, R0, 0xb, PT ;  /* 0x0000000b0000780c */ /* 0x000fc80003f25270 */
[----:B------:R-:W-:Y:S02]  /*7820*/  SEL R3, RZ, 0x1, P1 ;  /* 0x00000001ff037807 */ /* 0x000fe40000800000 */
[----:B------:R-:W-:Y:S02]  /*7830*/  SEL R7, R0, RZ, P1 ;  /* 0x000000ff00077207 */ /* 0x000fe40000800000 */
[----:B------:R-:W-:-:S03]  /*7840*/  LOP3.LUT R11, R6, R3, RZ, 0x3c, !PT ;  /* 0x00000003060b7212 */ /* 0x000fc600078e3cff */
[----:B------:R-:W-:Y:S01]  /*7850*/  IMAD R6, R7, 0x8, R2 ;  /* 0x0000000807067824 */ /* 0x000fe200078e0202 */
[----:B0-----:R-:W-:Y:S01]  /*7860*/  SHF.L.U32 R5, R11, 0x1f, RZ ;  /* 0x0000001f0b057819 */ /* 0x001fe200000006ff */
[----:B-1----:R-:W-:Y:S06]  /*7870*/  @!P0 BRA `(.L_x_157) ;  /* 0x00000004005c8947 */ /* 0x002fec0003800000 */
.L_x_175:
[----:B------:R-:W1:Y:S01]  /*7880*/  SYNCS.PHASECHK.TRANS64.TRYWAIT P0, [R6+URZ], R5 ;  /* 0x00000005060075a7 */ /* 0x000e62000800017f */
[----:B------:R-:W-:-:S05]  /*7890*/  VIADD R0, R7, 0x1 ;  /* 0x0000000107007836 */ /* 0x000fca0000000000 */
[----:B------:R-:W-:-:S04]  /*78a0*/  ISETP.NE.AND P1, PT, R0, 0xb, PT ;  /* 0x0000000b0000780c */ /* 0x000fc80003f25270 */
[----:B0-----:R-:W-:Y:S02]  /*78b0*/  SEL R4, RZ, 0x1, P1 ;  /* 0x00000001ff047807 */ /* 0x001fe40000800000 */
[----:B------:R-:W-:Y:S02]  /*78c0*/  SEL R3, R0, RZ, P1 ;  /* 0x000000ff00037207 */ /* 0x000fe40000800000 */
[----:B------:R-:W-:Y:S01]  /*78d0*/  LOP3.LUT R0, R11, R4, RZ, 0x3c, !PT ;  /* 0x000000040b007212 */ /* 0x000fe200078e3cff */
[----:B-1----:R-:W-:Y:S06]  /*78e0*/  @!P0 BRA `(.L_x_158) ;  /* 0x0000000400548947 */ /* 0x002fec0003800000 */
.L_x_176:
[----:B------:R-:W-:Y:S01]  /*78f0*/  IMAD R3, R3, 0x8, R2 ;  /* 0x0000000803037824 */ /* 0x000fe200078e0202 */
[----:B------:R-:W-:-:S07]  /*7900*/  SHF.L.U32 R0, R0, 0x1f, RZ ;  /* 0x0000001f00007819 */ /* 0x000fce00000006ff */
.L_x_159:
[----:B-1----:R1:W2:Y:S02]  /*7910*/  SYNCS.PHASECHK.TRANS64.TRYWAIT P0, [R3+URZ], R0 ;  /* 0x00000000030075a7 */ /* 0x0022a4000800017f */
[----:B--2---:R-:W-:Y:S05]  /*7920*/  @!P0 NANOSLEEP.SYNCS 0x989680 ;  /* 0x009896800000895d */ /* 0x004fea0003900000 */
[----:B------:R-:W2:Y:S02]  /*7930*/  @!P0 SYNCS.PHASECHK.TRANS64 P0, [R3+URZ], R0 ;  /* 0x00000000030085a7 */ /* 0x000ea4000800007f */
[----:B--2---:R-:W-:Y:S05]  /*7940*/  @!P0 BRA `(.L_x_159) ;  /* 0xfffffffc00f08947 */ /* 0x004fea000383ffff */
.L_x_147:
[----:B------:R-:W-:Y:S05]  /*7950*/  BSYNC B0 ;  /* 0x0000000000007941 */ /* 0x000fea0003800000 */
.L_x_146:
[----:B------:R-:W-:Y:S05]  /*7960*/  EXIT ;  /* 0x000000000000794d */ /* 0x000fea0003800000 */
.L_x_22:
[----:B---3--:R3:W4:Y:S02]  /*7970*/  SYNCS.PHASECHK.TRANS64.TRYWAIT P1, [R3+URZ], R0 ;  /* 0x00000000030075a7 */ /* 0x008724000802017f */
[----:B----4-:R-:W-:Y:S05]  /*7980*/  @!P1 NANOSLEEP.SYNCS 0x989680 ;  /* 0x009896800000995d */ /* 0x010fea0003900000 */
[----:B------:R-:W4:Y:S02]  /*7990*/  @!P1 SYNCS.PHASECHK.TRANS64 P1, [R3+URZ], R0 ;  /* 0x00000000030095a7 */ /* 0x000f24000802007f */
[----:B----4-:R-:W-:Y:S05]  /*79a0*/  @!P1 BRA `(.L_x_22) ;  /* 0xfffffffc00f09947 */ /* 0x010fea000383ffff */
[----:B------:R-:W-:Y:S05]  /*79b0*/  BRA `(.L_x_21) ;  /* 0xffffff9c00087947 */ /* 0x000fea000383ffff */
.L_x_27:
[----:B-1----:R-:W-:-:S04]  /*79c0*/  IMAD.U32 R6, RZ, RZ, UR7 ;  /* 0x00000007ff067e24 */ /* 0x002fc8000f8e00ff */
[----:B------:R1:W2:Y:S03]  /*79d0*/  SYNCS.PHASECHK.TRANS64.TRYWAIT P1, [R6+URZ], R5 ;  /* 0x00000005060075a7 */ /* 0x0002a6000802017f */
[----:B--2---:R-:W-:Y:S05]  /*79e0*/  @!P1 NANOSLEEP.SYNCS 0x989680 ;  /* 0x009896800000995d */ /* 0x004fea0003900000 */
[----:B------:R-:W2:Y:S02]  /*79f0*/  @!P1 SYNCS.PHASECHK.TRANS64 P1, [R6+URZ], R5 ;  /* 0x00000005060095a7 */ /* 0x000ea4000802007f */
[----:B--2---:R-:W-:Y:S05]  /*7a00*/  @!P1 BRA `(.L_x_27) ;  /* 0xfffffffc00ec9947 */ /* 0x004fea000383ffff */
[----:B------:R-:W-:Y:S05]  /*7a10*/  BRA `(.L_x_26) ;  /* 0xffffffa000987947 */ /* 0x000fea000383ffff */
.L_x_134:
[----:B------:R-:W-:Y:S01]  /*7a20*/  BSSY B1, `(.L_x_160) ;  /* 0x0000006000017945 */ /* 0x000fe20003800000 */
[----:B------:R-:W-:-:S07]  /*7a30*/  IMAD.MOV.U32 R15, RZ, RZ, -0x1 ;  /* 0xffffffffff0f7424 */ /* 0x000fce00078e00ff */
[----:B------:R-:W-:Y:S05]  /*7a40*/  WARPSYNC.COLLECTIVE R15, `(.L_x_161) ;  /* 0x000000000f0c7348 */ /* 0x000fea0003c00000 */
[----:B------:R-:W-:Y:S02]  /*7a50*/  ELECT P6, UR62, PT ;  /* 0x00000000003e782f */ /* 0x000fe400038c0000 */
[----:B------:R-:W-:Y:S01]  /*7a60*/  MOV R14, UR62 ;  /* 0x0000003e000e7c02 */ /* 0x000fe20008000f00 */
[----:B------:R-:W-:Y:S10]  /*7a70*/  ENDCOLLECTIVE ;  /* 0x000000000000791b */ /* 0x000ff40003800000 */
.L_x_161:
[----:B------:R-:W-:Y:S05]  /*7a80*/  BSYNC B1 ;  /* 0x0000000000017941 */ /* 0x000fea0003800000 */
.L_x_160:
[----:B------:R-:W-:Y:S05]  /*7a90*/  BRA `(.L_x_162) ;  /* 0xffffffec003c7947 */ /* 0x000fea000383ffff */
.L_x_137:
[----:B0-----:R0:W1:Y:S02]  /*7aa0*/  SYNCS.PHASECHK.TRANS64.TRYWAIT P0, [R20+URZ+0x58], R7 ;  /* 0x00005807140075a7 */ /* 0x001064000800017f */
[----:B-1----:R-:W-:Y:S05]  /*7ab0*/  @!P0 NANOSLEEP.SYNCS 0x989680 ;  /* 0x009896800000895d */ /* 0x002fea0003900000 */
[----:B------:R-:W1:Y:S02]  /*7ac0*/  @!P0 SYNCS.PHASECHK.TRANS64 P0, [R20+URZ+0x58], R7 ;  /* 0x00005807140085a7 */ /* 0x000e64000800007f */
[----:B-1----:R-:W-:Y:S05]  /*7ad0*/  @!P0 BRA `(.L_x_137) ;  /* 0xfffffffc00f08947 */ /* 0x002fea000383ffff */
[----:B------:R-:W-:Y:S05]  /*7ae0*/  BRA `(.L_x_163) ;  /* 0xffffffec00787947 */ /* 0x000fea000383ffff */
.L_x_145:
[----:B------:R-:W-:Y:S01]  /*7af0*/  BSSY B0, `(.L_x_164) ;  /* 0x0000006000007945 */ /* 0x000fe20003800000 */
[----:B------:R-:W-:-:S07]  /*7b00*/  IMAD.MOV.U32 R15, RZ, RZ, -0x1 ;  /* 0xffffffffff0f7424 */ /* 0x000fce00078e00ff */
[----:B------:R-:W-:Y:S05]  /*7b10*/  WARPSYNC.COLLECTIVE R15, `(.L_x_165) ;  /* 0x000000000f0c7348 */ /* 0x000fea0003c00000 */
[----:B------:R-:W-:Y:S02]  /*7b20*/  ELECT P6, UR62, PT ;  /* 0x00000000003e782f */ /* 0x000fe400038c0000 */
[----:B------:R-:W-:Y:S01]  /*7b30*/  MOV R14, UR62 ;  /* 0x0000003e000e7c02 */ /* 0x000fe20008000f00 */
[----:B------:R-:W-:Y:S10]  /*7b40*/  ENDCOLLECTIVE ;  /* 0x000000000000791b */ /* 0x000ff40003800000 */
.L_x_165:
[----:B------:R-:W-:Y:S05]  /*7b50*/  BSYNC B0 ;  /* 0x0000000000007941 */ /* 0x000fea0003800000 */
.L_x_164:
[----:B------:R-:W-:Y:S05]  /*7b60*/  BRA `(.L_x_166) ;  /* 0xfffffff400d07947 */ /* 0x000fea000383ffff */
.L_x_149:
[----:B0-----:R0:W1:Y:S02]  /*7b70*/  SYNCS.PHASECHK.TRANS64.TRYWAIT P0, [R7+URZ], R4 ;  /* 0x00000004070075a7 */ /* 0x001064000800017f */
[----:B-1----:R-:W-:Y:S05]  /*7b80*/  @!P0 NANOSLEEP.SYNCS 0x989680 ;  /* 0x009896800000895d */ /* 0x002fea0003900000 */
[----:B------:R-:W1:Y:S02]  /*7b90*/  @!P0 SYNCS.PHASECHK.TRANS64 P0, [R7+URZ], R4 ;  /* 0x00000004070085a7 */ /* 0x000e64000800007f */
[----:B-1----:R-:W-:Y:S05]  /*7ba0*/  @!P0 BRA `(.L_x_149) ;  /* 0xfffffffc00f08947 */ /* 0x002fea000383ffff */
[----:B------:R-:W-:Y:S05]  /*7bb0*/  BRA `(.L_x_167) ;  /* 0xfffffff800107947 */ /* 0x000fea000383ffff */
.L_x_150:
[----:B0-----:R0:W1:Y:S02]  /*7bc0*/  SYNCS.PHASECHK.TRANS64.TRYWAIT P0, [R8+URZ], R5 ;  /* 0x00000005080075a7 */ /* 0x001064000800017f */
[----:B-1----:R-:W-:Y:S05]  /*7bd0*/  @!P0 NANOSLEEP.SYNCS 0x989680 ;  /* 0x009896800000895d */ /* 0x002fea0003900000 */
[----:B------:R-:W1:Y:S02]  /*7be0*/  @!P0 SYNCS.PHASECHK.TRANS64 P0, [R8+URZ], R5 ;  /* 0x00000005080085a7 */ /* 0x000e64000800007f */
[----:B-1----:R-:W-:Y:S05]  /*7bf0*/  @!P0 BRA `(.L_x_150) ;  /* 0xfffffffc00f08947 */ /* 0x002fea000383ffff */
[----:B------:R-:W-:Y:S05]  /*7c00*/  BRA `(.L_x_168) ;  /* 0xfffffff800207947 */ /* 0x000fea000383ffff */
.L_x_151:
[----:B0-----:R0:W1:Y:S02]  /*7c10*/  SYNCS.PHASECHK.TRANS64.TRYWAIT P0, [R9+URZ], R4 ;  /* 0x00000004090075a7 */ /* 0x001064000800017f */
[----:B-1----:R-:W-:Y:S05]  /*7c20*/  @!P0 NANOSLEEP.SYNCS 0x989680 ;  /* 0x009896800000895d */ /* 0x002fea0003900000 */
[----:B------:R-:W1:Y:S02]  /*7c30*/  @!P0 SYNCS.PHASECHK.TRANS64 P0, [R9+URZ], R4 ;  /* 0x00000004090085a7 */ /* 0x000e64000800007f */
[----:B-1----:R-:W-:Y:S05]  /*7c40*/  @!P0 BRA `(.L_x_151) ;  /* 0xfffffffc00f08947 */ /* 0x002fea000383ffff */
[----:B------:R-:W-:Y:S05]  /*7c50*/  BRA `(.L_x_169) ;  /* 0xfffffff800307947 */ /* 0x000fea000383ffff */
.L_x_152:
[----:B0-----:R0:W1:Y:S02]  /*7c60*/  SYNCS.PHASECHK.TRANS64.TRYWAIT P0, [R8+URZ], R5 ;  /* 0x00000005080075a7 */ /* 0x001064000800017f */
[----:B-1----:R-:W-:Y:S05]  /*7c70*/  @!P0 NANOSLEEP.SYNCS 0x989680 ;  /* 0x009896800000895d */ /* 0x002fea0003900000 */
[----:B------:R-:W1:Y:S02]  /*7c80*/  @!P0 SYNCS.PHASECHK.TRANS64 P0, [R8+URZ], R5 ;  /* 0x00000005080085a7 */ /* 0x000e64000800007f */
[----:B-1----:R-:W-:Y:S05]  /*7c90*/  @!P0 BRA `(.L_x_152) ;  /* 0xfffffffc00f08947 */ /* 0x002fea000383ffff */
[----:B------:R-:W-:Y:S05]  /*7ca0*/  BRA `(.L_x_170) ;  /* 0xfffffff800407947 */ /* 0x000fea000383ffff */
.L_x_153:
[----:B0-----:R0:W1:Y:S02]  /*7cb0*/  SYNCS.PHASECHK.TRANS64.TRYWAIT P0, [R9+URZ], R4 ;  /* 0x00000004090075a7 */ /* 0x001064000800017f */
[----:B-1----:R-:W-:Y:S05]  /*7cc0*/  @!P0 NANOSLEEP.SYNCS 0x989680 ;  /* 0x009896800000895d */ /* 0x002fea0003900000 */
[----:B------:R-:W1:Y:S02]  /*7cd0*/  @!P0 SYNCS.PHASECHK.TRANS64 P0, [R9+URZ], R4 ;  /* 0x00000004090085a7 */ /* 0x000e64000800007f */
[----:B-1----:R-:W-:Y:S05]  /*7ce0*/  @!P0 BRA `(.L_x_153) ;  /* 0xfffffffc00f08947 */ /* 0x002fea000383ffff */
[----:B------:R-:W-:Y:S05]  /*7cf0*/  BRA `(.L_x_171) ;  /* 0xfffffff800507947 */ /* 0x000fea000383ffff */
.L_x_154:
[----:B0-----:R0:W1:Y:S02]  /*7d00*/  SYNCS.PHASECHK.TRANS64.TRYWAIT P0, [R8+URZ], R5 ;  /* 0x00000005080075a7 */ /* 0x001064000800017f */
[----:B-1----:R-:W-:Y:S05]  /*7d10*/  @!P0 NANOSLEEP.SYNCS 0x989680 ;  /* 0x009896800000895d */ /* 0x002fea0003900000 */
[----:B------:R-:W1:Y:S02]  /*7d20*/  @!P0 SYNCS.PHASECHK.TRANS64 P0, [R8+URZ], R5 ;  /* 0x00000005080085a7 */ /* 0x000e64000800007f */
[----:B-1----:R-:W-:Y:S05]  /*7d30*/  @!P0 BRA `(.L_x_154) ;  /* 0xfffffffc00f08947 */ /* 0x002fea000383ffff */
[----:B------:R-:W-:Y:S05]  /*7d40*/  BRA `(.L_x_172) ;  /* 0xfffffff800607947 */ /* 0x000fea000383ffff */
.L_x_155:
[----:B0-----:R0:W1:Y:S02]  /*7d50*/  SYNCS.PHASECHK.TRANS64.TRYWAIT P0, [R9+URZ], R4 ;  /* 0x00000004090075a7 */ /* 0x001064000800017f */
[----:B-1----:R-:W-:Y:S05]  /*7d60*/  @!P0 NANOSLEEP.SYNCS 0x989680 ;  /* 0x009896800000895d */ /* 0x002fea0003900000 */
[----:B------:R-:W1:Y:S02]  /*7d70*/  @!P0 SYNCS.PHASECHK.TRANS64 P0, [R9+URZ], R4 ;  /* 0x00000004090085a7 */ /* 0x000e64000800007f */
[----:B-1----:R-:W-:Y:S05]  /*7d80*/  @!P0 BRA `(.L_x_155) ;  /* 0xfffffffc00f08947 */ /* 0x002fea000383ffff */
[----:B------:R-:W-:Y:S05]  /*7d90*/  BRA `(.L_x_173) ;  /* 0xfffffff800707947 */ /* 0x000fea000383ffff */
.L_x_156:
[----:B0-----:R0:W1:Y:S02]  /*7da0*/  SYNCS.PHASECHK.TRANS64.TRYWAIT P0, [R8+URZ], R5 ;  /* 0x00000005080075a7 */ /* 0x001064000800017f */
[----:B-1----:R-:W-:Y:S05]  /*7db0*/  @!P0 NANOSLEEP.SYNCS 0x989680 ;  /* 0x009896800000895d */ /* 0x002fea0003900000 */
[----:B------:R-:W1:Y:S02]  /*7dc0*/  @!P0 SYNCS.PHASECHK.TRANS64 P0, [R8+URZ], R5 ;  /* 0x00000005080085a7 */ /* 0x000e64000800007f */
[----:B-1----:R-:W-:Y:S05]  /*7dd0*/  @!P0 BRA `(.L_x_156) ;  /* 0xfffffffc00f08947 */ /* 0x002fea000383ffff */
[----:B------:R-:W-:Y:S05]  /*7de0*/  BRA `(.L_x_174) ;  /* 0xfffffff800807947 */ /* 0x000fea000383ffff */
.L_x_157:
[----:B0-----:R0:W1:Y:S02]  /*7df0*/  SYNCS.PHASECHK.TRANS64.TRYWAIT P0, [R9+URZ], R4 ;  /* 0x00000004090075a7 */ /* 0x001064000800017f */
[----:B-1----:R-:W-:Y:S05]  /*7e00*/  @!P0 NANOSLEEP.SYNCS 0x989680 ;  /* 0x009896800000895d */ /* 0x002fea0003900000 */
[----:B------:R-:W1:Y:S02]  /*7e10*/  @!P0 SYNCS.PHASECHK.TRANS64 P0, [R9+URZ], R4 ;  /* 0x00000004090085a7 */ /* 0x000e64000800007f */
[----:B-1----:R-:W-:Y:S05]  /*7e20*/  @!P0 BRA `(.L_x_157) ;  /* 0xfffffffc00f08947 */ /* 0x002fea000383ffff */
[----:B------:R-:W-:Y:S05]  /*7e30*/  BRA `(.L_x_175) ;  /* 0xfffffff800907947 */ /* 0x000fea000383ffff */
.L_x_158:
[----:B0-----:R0:W1:Y:S02]  /*7e40*/  SYNCS.PHASECHK.TRANS64.TRYWAIT P0, [R6+URZ], R5 ;  /* 0x00000005060075a7 */ /* 0x001064000800017f */
[----:B-1----:R-:W-:Y:S05]  /*7e50*/  @!P0 NANOSLEEP.SYNCS 0x989680 ;  /* 0x009896800000895d */ /* 0x002fea0003900000 */
[----:B------:R-:W1:Y:S02]  /*7e60*/  @!P0 SYNCS.PHASECHK.TRANS64 P0, [R6+URZ], R5 ;  /* 0x00000005060085a7 */ /* 0x000e64000800007f */
[----:B-1----:R-:W-:Y:S05]  /*7e70*/  @!P0 BRA `(.L_x_158) ;  /* 0xfffffffc00f08947 */ /* 0x002fea000383ffff */
[----:B------:R-:W-:Y:S05]  /*7e80*/  BRA `(.L_x_176) ;  /* 0xfffffff800987947 */ /* 0x000fea000383ffff */
.L_x_177:
[----:B------:R-:W-:-:S00]  /*7e90*/  BRA `(.L_x_177) ;  /* 0xfffffffc00fc7947 */ /* 0x000fc0000383ffff */
[----:B------:R-:W-:-:S00]  /*7ea0*/  NOP ;  /* 0x0000000000007918 */ /* 0x000fc00000000000 */
        /* <DEDUP_REMOVED lines=13> */
.L_x_178:


//--------------------- .nv.global.init           --------------------------
	.section	.nv.global.init,"aw",@progbits
.nv.global.init:
	.type		$str$22,@object
	.size		$str$22,($str$23 - $str$22)
$str$22:
        /*0000*/ 	.byte	0x6b, 0x5f, 0x74, 0x69, 0x6c, 0x65, 0x5f, 0x63, 0x6f, 0x75, 0x6e, 0x74, 0x20, 0x3e, 0x3d, 0x20
        /*0010*/ 	.byte	0x31, 0x00
	.type		$str$23,@object
	.size		$str$23,(__unnamed_1 - $str$23)
$str$23:
        /*0012*/ 	.byte	0x2f, 0x74, 0x6d, 0x70, 0x2f, 0x63, 0x75, 0x74, 0x6c, 0x61, 0x73, 0x73, 0x5f, 0x73, 0x77, 0x65
        /*0022*/ 	.byte	0x65, 0x70, 0x5f, 0x73, 0x72, 0x63, 0x2f, 0x69, 0x6e, 0x63, 0x6c, 0x75, 0x64, 0x65, 0x2f, 0x63
        /*0032*/ 	.byte	0x75, 0x74, 0x6c, 0x61, 0x73, 0x73, 0x2f, 0x67, 0x65, 0x6d, 0x6d, 0x2f, 0x63, 0x6f, 0x6c, 0x6c
        /*0042*/ 	.byte	0x65, 0x63, 0x74, 0x69, 0x76, 0x65, 0x2f, 0x73, 0x6d, 0x39, 0x30, 0x5f, 0x6d, 0x6d, 0x61, 0x5f
        /*0052*/ 	.byte	0x74, 0x6d, 0x61, 0x5f, 0x67, 0x6d, 0x6d, 0x61, 0x5f, 0x73, 0x73, 0x5f, 0x77, 0x61, 0x72, 0x70
        /*0062*/ 	.byte	0x73, 0x70, 0x65, 0x63, 0x69, 0x61, 0x6c, 0x69, 0x7a, 0x65, 0x64, 0x2e, 0x68, 0x70, 0x70, 0x00
	.type		__unnamed_1,@object
	.size		__unnamed_1,(.L_0 - __unnamed_1)
__unnamed_1:
        /*0072*/ 	.byte	0x76, 0x6f, 0x69, 0x64, 0x20, 0x63, 0x75, 0x74, 0x6c, 0x61, 0x73, 0x73, 0x3a, 0x3a, 0x67, 0x65
        /* <DEDUP_REMOVED lines=180> */
        /*0bc2*/ 	.byte	0x74, 0x79, 0x5d, 0x00
.L_0:


//--------------------- .nv.shared._ZN7cutlass13device_kernelINS_4gemm6kernel13GemmUniversalIN4cute5tupleIJiiiiEEENS1_10collective13CollectiveMmaINS1_34MainloopSm90TmaGmmaWarpSpecializedILi11ENS5_IJNS4_1CILi2EEENSA_ILi1EEESC_EEENS1_35KernelTmaWarpSpecializedCooperativeEEENS5_IJNSA_ILi256EEENSA_ILi48EEENSA_ILi32EEEEEENS_6half_tENS5_IJlSC_lEEESK_SL_NS4_8TiledMMAINS4_8MMA_AtomIJNS4_4SM904GMMA25MMA_64x16x16_F32F16F16_SSILNSP_5MajorE0ELSR_0ELNSP_7ScaleInE1ELSS_1EEEEEENS4_6LayoutISD_NS5_IJSC_NSA_ILi0EEESW_EEEEENS5_IJNS4_10UnderscoreESZ_SZ_EEEEENS4_13SM90_TMA_LOADENS4_14ComposedLayoutINS4_7SwizzleILi2ELi4ELi3EEENS4_18smem_ptr_flag_bitsILi16EEENSV_INS5_IJNSA_ILi8EEESI_EEENS5_IJSI_SC_EEEEEEEvNS4_8identityENS4_23SM90_TMA_LOAD_MULTICASTES1C_vS1D_EENS_8epilogue10collective6detail29Sm90TmaWarpSpecializedAdapterINS1H_15DefaultEpilogueISK_SL_SL_NS1G_6thread17LinearCombinationISK_Li1EffLNS1L_9ScaleType4KindE0ELNS_15FloatRoundStyleE2ESK_EENS1_15EpilogueDefaultEEEEEvvEEEEvNT_6ParamsE --------------------------
	.section	.nv.shared._ZN7cutlass13device_kernelINS_4gemm6kernel13GemmUniversalIN4cute5tupleIJiiiiEEENS1_10collective13CollectiveMmaINS1_34MainloopSm90TmaGmmaWarpSpecializedILi11ENS5_IJNS4_1CILi2EEENSA_ILi1EEESC_EEENS1_35KernelTmaWarpSpecializedCooperativeEEENS5_IJNSA_ILi256EEENSA_ILi48EEENSA_ILi32EEEEEENS_6half_tENS5_IJlSC_lEEESK_SL_NS4_8TiledMMAINS4_8MMA_AtomIJNS4_4SM904GMMA25MMA_64x16x16_F32F16F16_SSILNSP_5MajorE0ELSR_0ELNSP_7ScaleInE1ELSS_1EEEEEENS4_6LayoutISD_NS5_IJSC_NSA_ILi0EEESW_EEEEENS5_IJNS4_10UnderscoreESZ_SZ_EEEEENS4_13SM90_TMA_LOADENS4_14ComposedLayoutINS4_7SwizzleILi2ELi4ELi3EEENS4_18smem_ptr_flag_bitsILi16EEENSV_INS5_IJNSA_ILi8EEESI_EEENS5_IJSI_SC_EEEEEEEvNS4_8identityENS4_23SM90_TMA_LOAD_MULTICASTES1C_vS1D_EENS_8epilogue10collective6detail29Sm90TmaWarpSpecializedAdapterINS1H_15DefaultEpilogueISK_SL_SL_NS1G_6thread17LinearCombinationISK_Li1EffLNS1L_9ScaleType4KindE0ELNS_15FloatRoundStyleE2ESK_EENS1_15EpilogueDefaultEEEEEvvEEEEvNT_6ParamsE,"aw",@nobits
	.sectionflags	@""
	.align	16
	.zero		1024


//--------------------- .nv.shared.reserved.0     --------------------------
	.section	.nv.shared.reserved.0,"aw",@nobits
	.weak		__nv_reservedSMEM_offset_0_alias
	.size		__nv_reservedSMEM_offset_0_alias, 0, 0
	.other		__nv_reservedSMEM_offset_0_alias,@"STO_CUDA_RESERVED_SHARED STV_DEFAULT"
__nv_reservedSMEM_offset_0_alias:
	.zero		0


//--------------------- .nv.global                --------------------------
	.section	.nv.global,"aw",@nobits
.nv.global:
	.type		_ZN40_INTERNAL_4a06caee_4_k_cu_0666758b_152054cute1_E,@object
	.size		_ZN40_INTERNAL_4a06caee_4_k_cu_0666758b_152054cute1_E,(_ZN40_INTERNAL_4a06caee_4_k_cu_0666758b_152054cuda3std3__45__cpo6cbeginE - _ZN40_INTERNAL_4a06caee_4_k_cu_0666758b_152054cute1_E)
_ZN40_INTERNAL_4a06caee_4_k_cu_0666758b_152054cute1_E:
	.zero		1
	.type		_ZN40_INTERNAL_4a06caee_4_k_cu_0666758b_152054cuda3std3__45__cpo6cbeginE,@object
	.size		_ZN40_INTERNAL_4a06caee_4_k_cu_0666758b_152054cuda3std3__45__cpo6cbeginE,(_ZN40_INTERNAL_4a06caee_4_k_cu_0666758b_152054cuda3std3__48in_placeE - _ZN40_INTERNAL_4a06caee_4_k_cu_0666758b_152054cuda3std3__45__cpo6cbeginE)
_ZN40_INTERNAL_4a06caee_4_k_cu_0666758b_152054cuda3std3__45__cpo6cbeginE:
	.zero		1
	.type		_ZN40_INTERNAL_4a06caee_4_k_cu_0666758b_152054cuda3std3__48in_placeE,@object
	.size		_ZN40_INTERNAL_4a06caee_4_k_cu_0666758b_152054cuda3std3__48in_placeE,(_ZN40_INTERNAL_4a06caee_4_k_cu_0666758b_152054cuda3std6ranges3__45__cpo9iter_moveE - _ZN40_INTERNAL_4a06caee_4_k_cu_0666758b_152054cuda3std3__48in_placeE)
_ZN40_INTERNAL_4a06caee_4_k_cu_0666758b_152054cuda3std3__48in_placeE:
	.zero		1
	.type		_ZN40_INTERNAL_4a06caee_4_k_cu_0666758b_152054cuda3std6ranges3__45__cpo9iter_moveE,@object
	.size		_ZN40_INTERNAL_4a06caee_4_k_cu_0666758b_152054cuda3std6ranges3__45__cpo9iter_moveE,(_ZN40_INTERNAL_4a06caee_4_k_cu_0666758b_152054cuda3std3__45__cpo5beginE - _ZN40_INTERNAL_4a06caee_4_k_cu_0666758b_152054cuda3std6ranges3__45__cpo9iter_moveE)
_ZN40_INTERNAL_4a06caee_4_k_cu_0666758b_152054cuda3std6ranges3__45__cpo9iter_moveE:
	.zero		1
	.type		_ZN40_INTERNAL_4a06caee_4_k_cu_0666758b_152054cuda3std3__45__cpo5beginE,@object
	.size		_ZN40_INTERNAL_4a06caee_4_k_cu_0666758b_152054cuda3std3__45__cpo5beginE,(_ZN40_INTERNAL_4a06caee_4_k_cu_0666758b_152054cuda3std3__442_GLOBAL__N__4a06caee_4_k_cu_0666758b_152056ignoreE - _ZN40_INTERNAL_4a06caee_4_k_cu_0666758b_152054cuda3std3__45__cpo5beginE)
_ZN40_INTERNAL_4a06caee_4_k_cu_0666758b_152054cuda3std3__45__cpo5beginE:
	.zero		1
	.type		_ZN40_INTERNAL_4a06caee_4_k_cu_0666758b_152054cuda3std3__442_GLOBAL__N__4a06caee_4_k_cu_0666758b_152056ignoreE,@object
	.size		_ZN40_INTERNAL_4a06caee_4_k_cu_0666758b_152054cuda3std3__442_GLOBAL__N__4a06caee_4_k_cu_0666758b_152056ignoreE,(_ZN40_INTERNAL_4a06caee_4_k_cu_0666758b_152054cute7productE - _ZN40_INTERNAL_4a06caee_4_k_cu_0666758b_152054cuda3std3__442_GLOBAL__N__4a06caee_4_k_cu_0666758b_152056ignoreE)
_ZN40_INTERNAL_4a06caee_4_k_cu_0666758b_152054cuda3std3__442_GLOBAL__N__4a06caee_4_k_cu_0666758b_152056ignoreE:
	.zero		1
	.type		_ZN40_INTERNAL_4a06caee_4_k_cu_0666758b_152054cute7productE,@object
	.size		_ZN40_INTERNAL_4a06caee_4_k_cu_0666758b_152054cute7productE,(_ZN40_INTERNAL_4a06caee_4_k_cu_0666758b_152054cuda3std3__45__cpo3endE - _ZN40_INTERNAL_4a06caee_4_k_cu_0666758b_152054cute7productE)
_ZN40_INTERNAL_4a06caee_4_k_cu_0666758b_152054cute7productE:
	.zero		1
	.type		_ZN40_INTERNAL_4a06caee_4_k_cu_0666758b_152054cuda3std3__45__cpo3endE,@object
	.size		_ZN40_INTERNAL_4a06caee_4_k_cu_0666758b_152054cuda3std3__45__cpo3endE,(_ZN40_INTERNAL_4a06caee_4_k_cu_0666758b_152054cuda3std3__419piecewise_constructE - _ZN40_INTERNAL_4a06caee_4_k_cu_0666758b_152054cuda3std3__45__cpo3endE)
_ZN40_INTERNAL_4a06caee_4_k_cu_0666758b_152054cuda3std3__45__cpo3endE:
	.zero		1
	.type		_ZN40_INTERNAL_4a06caee_4_k_cu_0666758b_152054cuda3std3__419piecewise_constructE,@object
	.size		_ZN40_INTERNAL_4a06caee_4_k_cu_0666758b_152054cuda3std3__419piecewise_constructE,(_ZN40_INTERNAL_4a06caee_4_k_cu_0666758b_152054cuda3std3__45__cpo4cendE - _ZN40_INTERNAL_4a06caee_4_k_cu_0666758b_152054cuda3std3__419piecewise_constructE)
_ZN40_INTERNAL_4a06caee_4_k_cu_0666758b_152054cuda3std3__419piecewise_constructE:
	.zero		1
	.type		_ZN40_INTERNAL_4a06caee_4_k_cu_0666758b_152054cuda3std3__45__cpo4cendE,@object
	.size		_ZN40_INTERNAL_4a06caee_4_k_cu_0666758b_152054cuda3std3__45__cpo4cendE,(_ZN40_INTERNAL_4a06caee_4_k_cu_0666758b_152054cuda3std6ranges3__45__cpo4swapE - _ZN40_INTERNAL_4a06caee_4_k_cu_0666758b_152054cuda3std3__45__cpo4cendE)
_ZN40_INTERNAL_4a06caee_4_k_cu_0666758b_152054cuda3std3__45__cpo4cendE:
	.zero		1
	.type		_ZN40_INTERNAL_4a06caee_4_k_cu_0666758b_152054cuda3std6ranges3__45__cpo4swapE,@object
	.size		_ZN40_INTERNAL_4a06caee_4_k_cu_0666758b_152054cuda3std6ranges3__45__cpo4swapE,(.L_8 - _ZN40_INTERNAL_4a06caee_4_k_cu_0666758b_152054cuda3std6ranges3__45__cpo4swapE)
_ZN40_INTERNAL_4a06caee_4_k_cu_0666758b_152054cuda3std6ranges3__45__cpo4swapE:
	.zero		1
.L_8:


//--------------------- .nv.constant0._ZN7cutlass13device_kernelINS_4gemm6kernel13GemmUniversalIN4cute5tupleIJiiiiEEENS1_10collective13CollectiveMmaINS1_34MainloopSm90TmaGmmaWarpSpecializedILi11ENS5_IJNS4_1CILi2EEENSA_ILi1EEESC_EEENS1_35KernelTmaWarpSpecializedCooperativeEEENS5_IJNSA_ILi256EEENSA_ILi48EEENSA_ILi32EEEEEENS_6half_tENS5_IJlSC_lEEESK_SL_NS4_8TiledMMAINS4_8MMA_AtomIJNS4_4SM904GMMA25MMA_64x16x16_F32F16F16_SSILNSP_5MajorE0ELSR_0ELNSP_7ScaleInE1ELSS_1EEEEEENS4_6LayoutISD_NS5_IJSC_NSA_ILi0EEESW_EEEEENS5_IJNS4_10UnderscoreESZ_SZ_EEEEENS4_13SM90_TMA_LOADENS4_14ComposedLayoutINS4_7SwizzleILi2ELi4ELi3EEENS4_18smem_ptr_flag_bitsILi16EEENSV_INS5_IJNSA_ILi8EEESI_EEENS5_IJSI_SC_EEEEEEEvNS4_8identityENS4_23SM90_TMA_LOAD_MULTICASTES1C_vS1D_EENS_8epilogue10collective6detail29Sm90TmaWarpSpecializedAdapterINS1H_15DefaultEpilogueISK_SL_SL_NS1G_6thread17LinearCombinationISK_Li1EffLNS1L_9ScaleType4KindE0ELNS_15FloatRoundStyleE2ESK_EENS1_15EpilogueDefaultEEEEEvvEEEEvNT_6ParamsE --------------------------
	.section	.nv.constant0._ZN7cutlass13device_kernelINS_4gemm6kernel13GemmUniversalIN4cute5tupleIJiiiiEEENS1_10collective13CollectiveMmaINS1_34MainloopSm90TmaGmmaWarpSpecializedILi11ENS5_IJNS4_1CILi2EEENSA_ILi1EEESC_EEENS1_35KernelTmaWarpSpecializedCooperativeEEENS5_IJNSA_ILi256EEENSA_ILi48EEENSA_ILi32EEEEEENS_6half_tENS5_IJlSC_lEEESK_SL_NS4_8TiledMMAINS4_8MMA_AtomIJNS4_4SM904GMMA25MMA_64x16x16_F32F16F16_SSILNSP_5MajorE0ELSR_0ELNSP_7ScaleInE1ELSS_1EEEEEENS4_6LayoutISD_NS5_IJSC_NSA_ILi0EEESW_EEEEENS5_IJNS4_10UnderscoreESZ_SZ_EEEEENS4_13SM90_TMA_LOADENS4_14ComposedLayoutINS4_7SwizzleILi2ELi4ELi3EEENS4_18smem_ptr_flag_bitsILi16EEENSV_INS5_IJNSA_ILi8EEESI_EEENS5_IJSI_SC_EEEEEEEvNS4_8identityENS4_23SM90_TMA_LOAD_MULTICASTES1C_vS1D_EENS_8epilogue10collective6detail29Sm90TmaWarpSpecializedAdapterINS1H_15DefaultEpilogueISK_SL_SL_NS1G_6thread17LinearCombinationISK_Li1EffLNS1L_9ScaleType4KindE0ELNS_15FloatRoundStyleE2ESK_EENS1_15EpilogueDefaultEEEEEvvEEEEvNT_6ParamsE,"a",@progbits
	.sectionflags	@""
	.align	4
.nv.constant0._ZN7cutlass13device_kernelINS_4gemm6kernel13GemmUniversalIN4cute5tupleIJiiiiEEENS1_10collective13CollectiveMmaINS1_34MainloopSm90TmaGmmaWarpSpecializedILi11ENS5_IJNS4_1CILi2EEENSA_ILi1EEESC_EEENS1_35KernelTmaWarpSpecializedCooperativeEEENS5_IJNSA_ILi256EEENSA_ILi48EEENSA_ILi32EEEEEENS_6half_tENS5_IJlSC_lEEESK_SL_NS4_8TiledMMAINS4_8MMA_AtomIJNS4_4SM904GMMA25MMA_64x16x16_F32F16F16_SSILNSP_5MajorE0ELSR_0ELNSP_7ScaleInE1ELSS_1EEEEEENS4_6LayoutISD_NS5_IJSC_NSA_ILi0EEESW_EEEEENS5_IJNS4_10UnderscoreESZ_SZ_EEEEENS4_13SM90_TMA_LOADENS4_14ComposedLayoutINS4_7SwizzleILi2ELi4ELi3EEENS4_18smem_ptr_flag_bitsILi16EEENSV_INS5_IJNSA_ILi8EEESI_EEENS5_IJSI_SC_EEEEEEEvNS4_8identityENS4_23SM90_TMA_LOAD_MULTICASTES1C_vS1D_EENS_8epilogue10collective6detail29Sm90TmaWarpSpecializedAdapterINS1H_15DefaultEpilogueISK_SL_SL_NS1G_6thread17LinearCombinationISK_Li1EffLNS1L_9ScaleType4KindE0ELNS_15FloatRoundStyleE2ESK_EENS1_15EpilogueDefaultEEEEEvvEEEEvNT_6ParamsE:
	.zero		1664


//--------------------- SYMBOLS --------------------------

	.type		.nv.reservedSmem.offset0,@object
	.size		.nv.reservedSmem.offset0,0x4
	.type		__assertfail,@function
